	.target	sm_90a

	.elftype	@"ET_EXEC"


//--------------------- .note.nv.tkinfo           --------------------------
	.section	.note.nv.tkinfo,"",@"SHT_NOTE"
	.sectionflags	@"SHF_NOTE_NV_TKINFO"
	.tkinfo
        /*0018*/ 	.word	0x00000002
        /*0030*/ 	.string	""
        /*0030*/ 	.string	"ptxas"
        /*0030*/ 	.string	"Cuda compilation tools, release 13.0, V13.0.88"
        /*0030*/ 	.string	"Build cuda_13.0.r13.0/compiler.36424714_0"
        /*0030*/ 	.string	"-arch sm_90a -m 64 "



//--------------------- .note.nv.cuinfo           --------------------------
	.section	.note.nv.cuinfo,"",@"SHT_NOTE"
	.sectionflags	@"SHF_NOTE_NV_CUINFO"
        /*0018*/ 	.short	0x0002
        /*001a*/ 	.short	0x005a
        /*001c*/ 	.short	0x0082
	.zero		2


//--------------------- .nv.info                  --------------------------
	.section	.nv.info,"",@"SHT_CUDA_INFO"
	.align	4


	//----- nvinfo : EIATTR_REGCOUNT
	.align		4
        /*0000*/ 	.byte	0x04, 0x2f
        /*0002*/ 	.short	(.L_16 - .L_15)
	.align		4
.L_15:
        /*0004*/ 	.word	index@(_ZN7cutlass13device_kernelINS_4fmha6kernel28FmhaKernelTmaWarpSpecializedINS1_10collective30FmhaMainloopTmaWarpSpecializedINS_10bfloat16_tEffN4cute5tupleIJNS7_1CILi128EEENS9_ILi64EEENS9_ILi224EEEEEENS8_IJiNS9_ILi1EEENS8_IJiiEEEEEESG_SG_NS4_13DefaultFusionEJEEENS4_15FmhaFwdEpilogueIS6_fNS8_IJSB_SC_SB_EEEEENS2_23IndividualTileSchedulerEJEEEEEvNT_6ParamsE)
        /*0008*/ 	.word	0x000000a8


	//----- nvinfo : EIATTR_FRAME_SIZE
	.align		4
.L_16:
        /*000c*/ 	.byte	0x04, 0x11
        /*000e*/ 	.short	(.L_18 - .L_17)
	.align		4
.L_17:
        /*0010*/ 	.word	index@($__internal_0_$__cuda_sm20_rcp_rn_f32_slowpath)
        /*0014*/ 	.word	0x00000000


	//----- nvinfo : EIATTR_FRAME_SIZE
	.align		4
.L_18:
        /*0018*/ 	.byte	0x04, 0x11
        /*001a*/ 	.short	(.L_20 - .L_19)
	.align		4
.L_19:
        /*001c*/ 	.word	index@(_ZN7cutlass13device_kernelINS_4fmha6kernel28FmhaKernelTmaWarpSpecializedINS1_10collective30FmhaMainloopTmaWarpSpecializedINS_10bfloat16_tEffN4cute5tupleIJNS7_1CILi128EEENS9_ILi64EEENS9_ILi224EEEEEENS8_IJiNS9_ILi1EEENS8_IJiiEEEEEESG_SG_NS4_13DefaultFusionEJEEENS4_15FmhaFwdEpilogueIS6_fNS8_IJSB_SC_SB_EEEEENS2_23IndividualTileSchedulerEJEEEEEvNT_6ParamsE)
        /*0020*/ 	.word	0x00000000


	//----- nvinfo : EIATTR_MIN_STACK_SIZE
	.align		4
.L_20:
        /*0024*/ 	.byte	0x04, 0x12
        /*0026*/ 	.short	(.L_22 - .L_21)
	.align		4
.L_21:
        /*0028*/ 	.word	index@(_ZN7cutlass13device_kernelINS_4fmha6kernel28FmhaKernelTmaWarpSpecializedINS1_10collective30FmhaMainloopTmaWarpSpecializedINS_10bfloat16_tEffN4cute5tupleIJNS7_1CILi128EEENS9_ILi64EEENS9_ILi224EEEEEENS8_IJiNS9_ILi1EEENS8_IJiiEEEEEESG_SG_NS4_13DefaultFusionEJEEENS4_15FmhaFwdEpilogueIS6_fNS8_IJSB_SC_SB_EEEEENS2_23IndividualTileSchedulerEJEEEEEvNT_6ParamsE)
        /*002c*/ 	.word	0x00000000
.L_22:


//--------------------- .nv.compat                --------------------------
	.section	.nv.compat,"",@"SHT_CUDA_COMPAT_INFO"
	.align	4
        /*0000*/ 	.byte	0x02, 0x09, 0x01, 0x00, 0x02, 0x02, 0x04, 0x00, 0x02, 0x05, 0x05, 0x00, 0x03, 0x07, 0x01, 0x01
        /*0010*/ 	.byte	0x02, 0x03, 0x01, 0x00, 0x02, 0x06, 0x01, 0x00, 0x04, 0x0b, 0x08, 0x00, 0x00, 0x00, 0x00, 0x00
        /*0020*/ 	.byte	0x00, 0x00, 0x00, 0x00


//--------------------- .nv.info._ZN7cutlass13device_kernelINS_4fmha6kernel28FmhaKernelTmaWarpSpecializedINS1_10collective30FmhaMainloopTmaWarpSpecializedINS_10bfloat16_tEffN4cute5tupleIJNS7_1CILi128EEENS9_ILi64EEENS9_ILi224EEEEEENS8_IJiNS9_ILi1EEENS8_IJiiEEEEEESG_SG_NS4_13DefaultFusionEJEEENS4_15FmhaFwdEpilogueIS6_fNS8_IJSB_SC_SB_EEEEENS2_23IndividualTileSchedulerEJEEEEEvNT_6ParamsE --------------------------
	.section	.nv.info._ZN7cutlass13device_kernelINS_4fmha6kernel28FmhaKernelTmaWarpSpecializedINS1_10collective30FmhaMainloopTmaWarpSpecializedINS_10bfloat16_tEffN4cute5tupleIJNS7_1CILi128EEENS9_ILi64EEENS9_ILi224EEEEEENS8_IJiNS9_ILi1EEENS8_IJiiEEEEEESG_SG_NS4_13DefaultFusionEJEEENS4_15FmhaFwdEpilogueIS6_fNS8_IJSB_SC_SB_EEEEENS2_23IndividualTileSchedulerEJEEEEEvNT_6ParamsE,"",@"SHT_CUDA_INFO"
	.sectionflags	@""
	.align	4


	//----- nvinfo : EIATTR_CUDA_API_VERSION
	.align		4
        /*0000*/ 	.byte	0x04, 0x37
        /*0002*/ 	.short	(.L_24 - .L_23)
.L_23:
        /*0004*/ 	.word	0x00000082


	//----- nvinfo : EIATTR_KPARAM_INFO
	.align		4
.L_24:
        /*0008*/ 	.byte	0x04, 0x17
        /*000a*/ 	.short	(.L_26 - .L_25)
.L_25:
        /*000c*/ 	.word	0x00000000
        /*0010*/ 	.short	0x0000
        /*0012*/ 	.short	0x0070
        /*0014*/ 	.byte	0x00, 0xf0, 0x01, 0x20


	//----- nvinfo : EIATTR_SPARSE_MMA_MASK
	.align		4
.L_26:
        /*0018*/ 	.byte	0x03, 0x50
        /*001a*/ 	.short	0x0000


	//----- nvinfo : EIATTR_MAXREG_COUNT
	.align		4
        /*001c*/ 	.byte	0x03, 0x1b
        /*001e*/ 	.short	0x00a8


	//----- nvinfo : EIATTR_NUM_BARRIERS
	.align		4
        /*0020*/ 	.byte	0x02, 0x4c
        /*0022*/ 	.byte	0x02
	.zero		1


	//----- nvinfo : EIATTR_EXTERNS
	.align		4
        /*0024*/ 	.byte	0x04, 0x0f
        /*0026*/ 	.short	(.L_28 - .L_27)


	//   ....[0]....
	.align		4
.L_27:
        /*0028*/ 	.word	index@(__assertfail)


	//----- nvinfo : EIATTR_MERCURY_ISA_VERSION
	.align		4
.L_28:
        /*002c*/ 	.byte	0x03, 0x5f
        /*002e*/ 	.short	0x0101


	//----- nvinfo : EIATTR_INT_WARP_WIDE_INSTR_OFFSETS
	.align		4
        /*0030*/ 	.byte	0x04, 0x31
        /*0032*/ 	.short	(.L_30 - .L_29)


	//   ....[0]....
.L_29:
        /*0034*/ 	.word	0x00000700


	//   ....[1]....
        /*0038*/ 	.word	0x00000710


	//   ....[2]....
        /*003c*/ 	.word	0x00000720


	//   ....[3]....
        /*0040*/ 	.word	0x00000730


	//   ....[4]....
        /*0044*/ 	.word	0x000007a0


	//----- nvinfo : EIATTR_COOP_GROUP_MASK_REGIDS
	.align		4
.L_30:
        /*0048*/ 	.byte	0x04, 0x29
        /*004a*/ 	.short	(.L_32 - .L_31)


	//   ....[0]....
.L_31:
        /*004c*/ 	.word	0xffffffff


	//   ....[1]....
        /*0050*/ 	.word	0xffffffff


	//   ....[2]....
        /*0054*/ 	.word	0xffffffff


	//   ....[3]....
        /*0058*/ 	.word	0xffffffff


	//   ....[4]....
        /*005c*/ 	.word	0xffffffff


	//   ....[5]....
        /*0060*/ 	.word	0xffffffff


	//   ....[6]....
        /*0064*/ 	.word	0xffffffff


	//   ....[7]....
        /*0068*/ 	.word	0xffffffff


	//   ....[8]....
        /*006c*/ 	.word	0xffffffff


	//   ....[9]....
        /*0070*/ 	.word	0xffffffff


	//   ....[10]....
        /*0074*/ 	.word	0xffffffff


	//   ....[11]....
        /*0078*/ 	.word	0xffffffff


	//   ....[12]....
        /*007c*/ 	.word	0xffffffff


	//   ....[13]....
        /*0080*/ 	.word	0xffffffff


	//   ....[14]....
        /*0084*/ 	.word	0xffffffff


	//   ....[15]....
        /*0088*/ 	.word	0xffffffff


	//   ....[16]....
        /*008c*/ 	.word	0xffffffff


	//   ....[17]....
        /*0090*/ 	.word	0xffffffff


	//----- nvinfo : EIATTR_COOP_GROUP_INSTR_OFFSETS
	.align		4
.L_32:
        /*0094*/ 	.byte	0x04, 0x28
        /*0096*/ 	.short	(.L_34 - .L_33)


	//   ....[0]....
.L_33:
        /*0098*/ 	.word	0x00000050


	//   ....[1]....
        /*009c*/ 	.word	0x00000080


	//   ....[2]....
        /*00a0*/ 	.word	0x000001b0


	//   ....[3]....
        /*00a4*/ 	.word	0x00000380


	//   ....[4]....
        /*00a8*/ 	.word	0x00000540


	//   ....[5]....
        /*00ac*/ 	.word	0x000006a0


	//   ....[6]....
        /*00b0*/ 	.word	0x00001800


	//   ....[7]....
        /*00b4*/ 	.word	0x00001890


	//   ....[8]....
        /*00b8*/ 	.word	0x000018e0


	//   ....[9]....
        /*00bc*/ 	.word	0x000019b0


	//   ....[10]....
        /*00c0*/ 	.word	0x00003a90


	//   ....[11]....
        /*00c4*/ 	.word	0x00003ac0


	//   ....[12]....
        /*00c8*/ 	.word	0x00003bb0


	//   ....[13]....
        /*00cc*/ 	.word	0x00003d80


	//   ....[14]....
        /*00d0*/ 	.word	0x00005c60


	//   ....[15]....
        /*00d4*/ 	.word	0x00005c90


	//   ....[16]....
        /*00d8*/ 	.word	0x00005cd0


	//   ....[17]....
        /*00dc*/ 	.word	0x00005cf0


	//----- nvinfo : EIATTR_REG_RECONFIG
	.align		4
.L_34:
        /*00e0*/ 	.byte	0x01, 0x54
	.zero		2


	//----- nvinfo : EIATTR_SYSCALL_OFFSETS
	.align		4
        /*00e4*/ 	.byte	0x04, 0x46
        /*00e6*/ 	.short	(.L_36 - .L_35)


	//   ....[0]....
.L_35:
        /*00e8*/ 	.word	0x00006bf0


	//   ....[1]....
        /*00ec*/ 	.word	0x00006d70


	//----- nvinfo : EIATTR_MBARRIER_INSTR_OFFSETS
	.align		4
.L_36:
        /*00f0*/ 	.byte	0x04, 0x39
        /*00f2*/ 	.short	(.L_38 - .L_37)


	//   ....[0]....
.L_37:
        /*00f4*/ 	.word	0x00000330
        /*00f8*/ 	.word	0x000000ff
        /*00fc*/ 	.word	0x00031050
        /*0100*/ 	.short	0x0100
        /*0102*/ 	.byte	0x0b
	.zero		1


	//   ....[1]....
        /*0104*/ 	.word	0x00000340
        /*0108*/ 	.word	0x000000ff
        /*010c*/ 	.word	0x00031060
        /*0110*/ 	.short	0x0100
        /*0112*/ 	.byte	0x0b
	.zero		1


	//   ....[2]....
        /*0114*/ 	.word	0x00000350
        /*0118*/ 	.word	0x000000ff
        /*011c*/ 	.word	0x00031058
        /*0120*/ 	.short	0x0100
        /*0122*/ 	.byte	0x0b
	.zero		1


	//   ....[3]....
        /*0124*/ 	.word	0x00000360
        /*0128*/ 	.word	0x000000ff
        /*012c*/ 	.word	0x00031068
        /*0130*/ 	.short	0x0100
        /*0132*/ 	.byte	0x0b
	.zero		1


	//   ....[4]....
        /*0134*/ 	.word	0x00000490
        /*0138*/ 	.word	0x000000ff
        /*013c*/ 	.word	0x00031000
        /*0140*/ 	.short	0x0100
        /*0142*/ 	.byte	0x0b
	.zero		1


	//   ....[5]....
        /*0144*/ 	.word	0x000004a0
        /*0148*/ 	.word	0x000000ff
        /*014c*/ 	.word	0x00031028
        /*0150*/ 	.short	0x0100
        /*0152*/ 	.byte	0x0b
	.zero		1


	//   ....[6]....
        /*0154*/ 	.word	0x000004b0
        /*0158*/ 	.word	0x000000ff
        /*015c*/ 	.word	0x00031008
        /*0160*/ 	.short	0x0100
        /*0162*/ 	.byte	0x0b
	.zero		1


	//   ....[7]....
        /*0164*/ 	.word	0x000004c0
        /*0168*/ 	.word	0x000000ff
        /*016c*/ 	.word	0x00031030
        /*0170*/ 	.short	0x0100
        /*0172*/ 	.byte	0x0b
	.zero		1


	//   ....[8]....
        /*0174*/ 	.word	0x000004d0
        /*0178*/ 	.word	0x000000ff
        /*017c*/ 	.word	0x00031010
        /*0180*/ 	.short	0x0100
        /*0182*/ 	.byte	0x0b
	.zero		1


	//   ....[9]....
        /*0184*/ 	.word	0x000004e0
        /*0188*/ 	.word	0x000000ff
        /*018c*/ 	.word	0x00031038
        /*0190*/ 	.short	0x0100
        /*0192*/ 	.byte	0x0b
	.zero		1


	//   ....[10]....
        /*0194*/ 	.word	0x000004f0
        /*0198*/ 	.word	0x000000ff
        /*019c*/ 	.word	0x00031018
        /*01a0*/ 	.short	0x0100
        /*01a2*/ 	.byte	0x0b
	.zero		1


	//   ....[11]....
        /*01a4*/ 	.word	0x00000500
        /*01a8*/ 	.word	0x000000ff
        /*01ac*/ 	.word	0x00031040
        /*01b0*/ 	.short	0x0100
        /*01b2*/ 	.byte	0x0b
	.zero		1


	//   ....[12]....
        /*01b4*/ 	.word	0x00000510
        /*01b8*/ 	.word	0x000000ff
        /*01bc*/ 	.word	0x00031020
        /*01c0*/ 	.short	0x0100
        /*01c2*/ 	.byte	0x0b
	.zero		1


	//   ....[13]....
        /*01c4*/ 	.word	0x00000520
        /*01c8*/ 	.word	0x000000ff
        /*01cc*/ 	.word	0x00031048
        /*01d0*/ 	.short	0x0100
        /*01d2*/ 	.byte	0x0b
	.zero		1


	//   ....[14]....
        /*01d4*/ 	.word	0x00000650
        /*01d8*/ 	.word	0x000000ff
        /*01dc*/ 	.word	0x00031070
        /*01e0*/ 	.short	0x0100
        /*01e2*/ 	.byte	0x0b
	.zero		1


	//   ....[15]....
        /*01e4*/ 	.word	0x00000660
        /*01e8*/ 	.word	0x000000ff
        /*01ec*/ 	.word	0x00031080
        /*01f0*/ 	.short	0x0100
        /*01f2*/ 	.byte	0x0b
	.zero		1


	//   ....[16]....
        /*01f4*/ 	.word	0x00000670
        /*01f8*/ 	.word	0x000000ff
        /*01fc*/ 	.word	0x00031078
        /*0200*/ 	.short	0x0100
        /*0202*/ 	.byte	0x0b
	.zero		1


	//   ....[17]....
        /*0204*/ 	.word	0x00000680
        /*0208*/ 	.word	0x000000ff
        /*020c*/ 	.word	0x00031088
        /*0210*/ 	.short	0x0100
        /*0212*/ 	.byte	0x0b
	.zero		1


	//   ....[18]....
        /*0214*/ 	.word	0x000007c0
        /*0218*/ 	.word	0x000000ff
        /*021c*/ 	.word	0x00031090
        /*0220*/ 	.short	0x0100
        /*0222*/ 	.byte	0x08
	.zero		1


	//   ....[19]....
        /*0224*/ 	.word	0x000007d0
        /*0228*/ 	.word	0x000000ff
        /*022c*/ 	.word	0x00031098
        /*0230*/ 	.short	0x0100
        /*0232*/ 	.byte	0x08
	.zero		1


	//   ....[20]....
        /*0234*/ 	.word	0x000007e0
        /*0238*/ 	.word	0x000000ff
        /*023c*/ 	.word	0x000310a0
        /*0240*/ 	.short	0x0100
        /*0242*/ 	.byte	0x08
	.zero		1


	//   ....[21]....
        /*0244*/ 	.word	0x000007f0
        /*0248*/ 	.word	0x000000ff
        /*024c*/ 	.word	0x000310a8
        /*0250*/ 	.short	0x0100
        /*0252*/ 	.byte	0x08
	.zero		1


	//   ....[22]....
        /*0254*/ 	.word	0x000008f0
        /*0258*/ 	.word	0x000000ff
        /*025c*/ 	.word	0x000310c0
        /*0260*/ 	.short	0x0100
        /*0262*/ 	.byte	0x0b
	.zero		1


	//   ....[23]....
        /*0264*/ 	.word	0x00000900
        /*0268*/ 	.word	0x000000ff
        /*026c*/ 	.word	0x000310e0
        /*0270*/ 	.short	0x0100
        /*0272*/ 	.byte	0x0b
	.zero		1


	//   ....[24]....
        /*0274*/ 	.word	0x00000910
        /*0278*/ 	.word	0x000000ff
        /*027c*/ 	.word	0x000310c8
        /*0280*/ 	.short	0x0100
        /*0282*/ 	.byte	0x0b
	.zero		1


	//   ....[25]....
        /*0284*/ 	.word	0x00000920
        /*0288*/ 	.word	0x000000ff
        /*028c*/ 	.word	0x000310e8
        /*0290*/ 	.short	0x0100
        /*0292*/ 	.byte	0x0b
	.zero		1


	//   ....[26]....
        /*0294*/ 	.word	0x00000930
        /*0298*/ 	.word	0x000000ff
        /*029c*/ 	.word	0x000310d0
        /*02a0*/ 	.short	0x0100
        /*02a2*/ 	.byte	0x0b
	.zero		1


	//   ....[27]....
        /*02a4*/ 	.word	0x00000940
        /*02a8*/ 	.word	0x000000ff
        /*02ac*/ 	.word	0x000310f0
        /*02b0*/ 	.short	0x0100
        /*02b2*/ 	.byte	0x0b
	.zero		1


	//   ....[28]....
        /*02b4*/ 	.word	0x00000950
        /*02b8*/ 	.word	0x000000ff
        /*02bc*/ 	.word	0x000310d8
        /*02c0*/ 	.short	0x0100
        /*02c2*/ 	.byte	0x0b
	.zero		1


	//   ....[29]....
        /*02c4*/ 	.word	0x00000960
        /*02c8*/ 	.word	0x000000ff
        /*02cc*/ 	.word	0x000310f8
        /*02d0*/ 	.short	0x0100
        /*02d2*/ 	.byte	0x0b
	.zero		1


	//   ....[30]....
        /*02d4*/ 	.word	0x00000e80
        /*02d8*/ 	.word	0x000000ff
        /*02dc*/ 	.word	0x00031050
        /*02e0*/ 	.short	0x010a
        /*02e2*/ 	.byte	0x06
	.zero		1


	//   ....[31]....
        /*02e4*/ 	.word	0x00000ef0
        /*02e8*/ 	.word	0x000000ff
        /*02ec*/ 	.word	0x00031000
        /*02f0*/ 	.short	0x010a
        /*02f2*/ 	.byte	0x04
	.zero		1


	//   ....[32]....
        /*02f4*/ 	.word	0x00000f60
        /*02f8*/ 	.word	0x000000ff
        /*02fc*/ 	.word	0x00000000
        /*0300*/ 	.short	0x010a
        /*0302*/ 	.byte	0x04
	.zero		1


	//   ....[33]....
        /*0304*/ 	.word	0x000026f0
        /*0308*/ 	.word	0x00000003
        /*030c*/ 	.word	0x00000000
        /*0310*/ 	.short	0x0101
        /*0312*/ 	.byte	0x06
	.zero		1


	//   ....[34]....
        /*0314*/ 	.word	0x000028b0
        /*0318*/ 	.word	0x000000ff
        /*031c*/ 	.word	0x00031008
        /*0320*/ 	.short	0x010a
        /*0322*/ 	.byte	0x06
	.zero		1


	//   ....[35]....
        /*0324*/ 	.word	0x000032a0
        /*0328*/ 	.word	0x000000ff
        /*032c*/ 	.word	0x00000000
        /*0330*/ 	.short	0x0101
        /*0332*/ 	.byte	0x06
	.zero		1


	//   ....[36]....
        /*0334*/ 	.word	0x00003410
        /*0338*/ 	.word	0x000000ff
        /*033c*/ 	.word	0x00031000
        /*0340*/ 	.short	0x010a
        /*0342*/ 	.byte	0x06
	.zero		1


	//   ....[37]....
        /*0344*/ 	.word	0x00004950
        /*0348*/ 	.word	0x000000ff
        /*034c*/ 	.word	0x00031000
        /*0350*/ 	.short	0x010a
        /*0352*/ 	.byte	0x07
	.zero		1


	//   ....[38]....
        /*0354*/ 	.word	0x00005110
        /*0358*/ 	.word	0x000000ff
        /*035c*/ 	.word	0x00031000
        /*0360*/ 	.short	0x010a
        /*0362*/ 	.byte	0x07
	.zero		1


	//   ....[39]....
        /*0364*/ 	.word	0x00005a80
        /*0368*/ 	.word	0x000000ff
        /*036c*/ 	.word	0x00000000
        /*0370*/ 	.short	0x0101
        /*0372*/ 	.byte	0x07
	.zero		1


	//   ....[40]....
        /*0374*/ 	.word	0x00005b50
        /*0378*/ 	.word	0x000000ff
        /*037c*/ 	.word	0x00000000
        /*0380*/ 	.short	0x0101
        /*0382*/ 	.byte	0x07
	.zero		1


	//   ....[41]....
        /*0384*/ 	.word	0x000065d0
        /*0388*/ 	.word	0x000000ff
        /*038c*/ 	.word	0x00031098
        /*0390*/ 	.short	0x010a
        /*0392*/ 	.byte	0x04
	.zero		1


	//   ....[42]....
        /*0394*/ 	.word	0x000084c0
        /*0398*/ 	.word	0x00000000
        /*039c*/ 	.word	0x00031090
        /*03a0*/ 	.short	0x0101
        /*03a2*/ 	.byte	0x05
	.zero		1


	//   ....[43]....
        /*03a4*/ 	.word	0x00008610
        /*03a8*/ 	.word	0x00000003
        /*03ac*/ 	.word	0x00031060
        /*03b0*/ 	.short	0x010a
        /*03b2*/ 	.byte	0x3f
	.zero		1


	//   ....[44]....
        /*03b4*/ 	.word	0x00008a70
        /*03b8*/ 	.word	0x00000000
        /*03bc*/ 	.word	0x00031028
        /*03c0*/ 	.short	0x010a
        /*03c2*/ 	.byte	0x3f
	.zero		1


	//   ....[45]....
        /*03c4*/ 	.word	0x00008f10
        /*03c8*/ 	.word	0x00000004
        /*03cc*/ 	.word	0x00031060
        /*03d0*/ 	.short	0x010a
        /*03d2*/ 	.byte	0x3f
	.zero		1


	//   ....[46]....
        /*03d4*/ 	.word	0x000093e0
        /*03d8*/ 	.word	0x00000003
        /*03dc*/ 	.word	0x00031028
        /*03e0*/ 	.short	0x010a
        /*03e2*/ 	.byte	0x3f
	.zero		1


	//   ....[47]....
        /*03e4*/ 	.word	0x00009970
        /*03e8*/ 	.word	0x00000006
        /*03ec*/ 	.word	0x00031028
        /*03f0*/ 	.short	0x010a
        /*03f2*/ 	.byte	0x3f
	.zero		1


	//   ....[48]....
        /*03f4*/ 	.word	0x00009e40
        /*03f8*/ 	.word	0x00000006
        /*03fc*/ 	.word	0x00031028
        /*0400*/ 	.short	0x010a
        /*0402*/ 	.byte	0x3f
	.zero		1


	//   ....[49]....
        /*0404*/ 	.word	0x0000a300
        /*0408*/ 	.word	0x00000003
        /*040c*/ 	.word	0x00031050
        /*0410*/ 	.short	0x010a
        /*0412*/ 	.byte	0x3f
	.zero		1


	//   ....[50]....
        /*0414*/ 	.word	0x0000a370
        /*0418*/ 	.word	0x00000003
        /*041c*/ 	.word	0x00031000
        /*0420*/ 	.short	0x010a
        /*0422*/ 	.byte	0x3f
	.zero		1


	//   ....[51]....
        /*0424*/ 	.word	0x0000a3d0
        /*0428*/ 	.word	0x00000003
        /*042c*/ 	.word	0x00000000
        /*0430*/ 	.short	0x010a
        /*0432*/ 	.byte	0x3f
	.zero		1


	//   ....[52]....
        /*0434*/ 	.word	0x0000a440
        /*0438*/ 	.word	0x00000007
        /*043c*/ 	.word	0x00031008
        /*0440*/ 	.short	0x010a
        /*0442*/ 	.byte	0x3f
	.zero		1


	//   ....[53]....
        /*0444*/ 	.word	0x0000a4a0
        /*0448*/ 	.word	0x00000005
        /*044c*/ 	.word	0x00031000
        /*0450*/ 	.short	0x010a
        /*0452*/ 	.byte	0x3f
	.zero		1


	//   ....[54]....
        /*0454*/ 	.word	0x0000a500
        /*0458*/ 	.word	0x0000000a
        /*045c*/ 	.word	0x00031000
        /*0460*/ 	.short	0x010a
        /*0462*/ 	.byte	0x3f
	.zero		1


	//   ....[55]....
        /*0464*/ 	.word	0x0000a560
        /*0468*/ 	.word	0x00000005
        /*046c*/ 	.word	0x00031098
        /*0470*/ 	.short	0x010a
        /*0472*/ 	.byte	0x3f
	.zero		1


	//   ....[56]....
        /*0474*/ 	.word	0x0000a5b0
        /*0478*/ 	.word	0x00000003
        /*047c*/ 	.word	0x00031060
        /*0480*/ 	.short	0x010a
        /*0482*/ 	.byte	0x3f
	.zero		1


	//   ....[57]....
        /*0484*/ 	.word	0x0000a600
        /*0488*/ 	.word	0x00000000
        /*048c*/ 	.word	0x00031028
        /*0490*/ 	.short	0x010a
        /*0492*/ 	.byte	0x3f
	.zero		1


	//   ....[58]....
        /*0494*/ 	.word	0x0000a650
        /*0498*/ 	.word	0x00000004
        /*049c*/ 	.word	0x00031060
        /*04a0*/ 	.short	0x010a
        /*04a2*/ 	.byte	0x3f
	.zero		1


	//   ....[59]....
        /*04a4*/ 	.word	0x0000a6a0
        /*04a8*/ 	.word	0x00000003
        /*04ac*/ 	.word	0x00031028
        /*04b0*/ 	.short	0x010a
        /*04b2*/ 	.byte	0x3f
	.zero		1


	//   ....[60]....
        /*04b4*/ 	.word	0x0000a6f0
        /*04b8*/ 	.word	0x00000006
        /*04bc*/ 	.word	0x00031028
        /*04c0*/ 	.short	0x010a
        /*04c2*/ 	.byte	0x3f
	.zero		1


	//   ....[61]....
        /*04c4*/ 	.word	0x0000a740
        /*04c8*/ 	.word	0x00000006
        /*04cc*/ 	.word	0x00031028
        /*04d0*/ 	.short	0x010a
        /*04d2*/ 	.byte	0x3f
	.zero		1


	//----- nvinfo : EIATTR_NUM_MBARRIERS
	.align		4
.L_38:
        /*04d4*/ 	.byte	0x03, 0x38
        /*04d6*/ 	.short	0x001e


	//----- nvinfo : EIATTR_EXIT_INSTR_OFFSETS
	.align		4
        /*04d8*/ 	.byte	0x04, 0x1c
        /*04da*/ 	.short	(.L_40 - .L_39)


	//   ....[0]....
.L_39:
        /*04dc*/ 	.word	0x00000a10


	//   ....[1]....
        /*04e0*/ 	.word	0x000084d0


	//   ....[2]....
        /*04e4*/ 	.word	0x00008510


	//   ....[3]....
        /*04e8*/ 	.word	0x00009840


	//   ....[4]....
        /*04ec*/ 	.word	0x0000a2e0


	//----- nvinfo : EIATTR_MAX_THREADS
	.align		4
.L_40:
        /*04f0*/ 	.byte	0x04, 0x05
        /*04f2*/ 	.short	(.L_42 - .L_41)
.L_41:
        /*04f4*/ 	.word	0x00000180
        /*04f8*/ 	.word	0x00000001
        /*04fc*/ 	.word	0x00000001


	//----- nvinfo : EIATTR_CRS_STACK_SIZE
	.align		4
.L_42:
        /*0500*/ 	.byte	0x04, 0x1e
        /*0502*/ 	.short	(.L_44 - .L_43)
.L_43:
        /*0504*/ 	.word	0x00000000


	//----- nvinfo : EIATTR_CBANK_PARAM_SIZE
	.align		4
.L_44:
        /*0508*/ 	.byte	0x03, 0x19
        /*050a*/ 	.short	0x0870


	//----- nvinfo : EIATTR_PARAM_CBANK
	.align		4
        /*050c*/ 	.byte	0x04, 0x0a
        /*050e*/ 	.short	(.L_46 - .L_45)
	.align		4
.L_45:
        /*0510*/ 	.word	index@(.nv.constant0._ZN7cutlass13device_kernelINS_4fmha6kernel28FmhaKernelTmaWarpSpecializedINS1_10collective30FmhaMainloopTmaWarpSpecializedINS_10bfloat16_tEffN4cute5tupleIJNS7_1CILi128EEENS9_ILi64EEENS9_ILi224EEEEEENS8_IJiNS9_ILi1EEENS8_IJiiEEEEEESG_SG_NS4_13DefaultFusionEJEEENS4_15FmhaFwdEpilogueIS6_fNS8_IJSB_SC_SB_EEEEENS2_23IndividualTileSchedulerEJEEEEEvNT_6ParamsE)
        /*0514*/ 	.short	0x0210
        /*0516*/ 	.short	0x0870


	//----- nvinfo : EIATTR_SW_WAR
	.align		4
.L_46:
        /*0518*/ 	.byte	0x04, 0x36
        /*051a*/ 	.short	(.L_48 - .L_47)
.L_47:
        /*051c*/ 	.word	0x00000008
.L_48:


//--------------------- .nv.callgraph             --------------------------
	.section	.nv.callgraph,"",@"SHT_CUDA_CALLGRAPH"
	.align	4
	.sectionentsize	8
	.align		4
        /*0000*/ 	.word	0x00000000
	.align		4
        /*0004*/ 	.word	0xffffffff
	.align		4
        /*0008*/ 	.word	index@(_ZN7cutlass13device_kernelINS_4fmha6kernel28FmhaKernelTmaWarpSpecializedINS1_10collective30FmhaMainloopTmaWarpSpecializedINS_10bfloat16_tEffN4cute5tupleIJNS7_1CILi128EEENS9_ILi64EEENS9_ILi224EEEEEENS8_IJiNS9_ILi1EEENS8_IJiiEEEEEESG_SG_NS4_13DefaultFusionEJEEENS4_15FmhaFwdEpilogueIS6_fNS8_IJSB_SC_SB_EEEEENS2_23IndividualTileSchedulerEJEEEEEvNT_6ParamsE)
	.align		4
        /*000c*/ 	.word	index@(__assertfail)
	.align		4
        /*0010*/ 	.word	0x00000000
	.align		4
        /*0014*/ 	.word	0xfffffffe
	.align		4
        /*0018*/ 	.word	0x00000000
	.align		4
        /*001c*/ 	.word	0xfffffffd
	.align		4
        /*0020*/ 	.word	0x00000000
	.align		4
        /*0024*/ 	.word	0xfffffffc


//--------------------- .nv.constant4             --------------------------
	.section	.nv.constant4,"a",@progbits
	.align	8
	.align		8
.nv.constant4:
        /*0000*/ 	.dword	__assertfail
	.align		8
        /*0008*/ 	.dword	__unnamed_1
	.align		8
        /*0010*/ 	.dword	__unnamed_2
	.align		8
        /*0018*/ 	.dword	_ZN39_INTERNAL_40aede4c_4_k_cu_de4783ee_27074cuda3std3__45__cpo5beginE
	.align		8
        /*0020*/ 	.dword	_ZN39_INTERNAL_40aede4c_4_k_cu_de4783ee_27074cuda3std3__45__cpo3endE
	.align		8
        /*0028*/ 	.dword	_ZN39_INTERNAL_40aede4c_4_k_cu_de4783ee_27074cuda3std3__45__cpo6cbeginE
	.align		8
        /*0030*/ 	.dword	_ZN39_INTERNAL_40aede4c_4_k_cu_de4783ee_27074cuda3std3__45__cpo4cendE
	.align		8
        /*0038*/ 	.dword	_ZN39_INTERNAL_40aede4c_4_k_cu_de4783ee_27074cuda3std3__441_GLOBAL__N__40aede4c_4_k_cu_de4783ee_27076ignoreE
	.align		8
        /*0040*/ 	.dword	_ZN39_INTERNAL_40aede4c_4_k_cu_de4783ee_27074cuda3std3__419piecewise_constructE
	.align		8
        /*0048*/ 	.dword	_ZN39_INTERNAL_40aede4c_4_k_cu_de4783ee_27074cuda3std3__48in_placeE
	.align		8
        /*0050*/ 	.dword	_ZN39_INTERNAL_40aede4c_4_k_cu_de4783ee_27074cuda3std6ranges3__45__cpo4swapE
	.align		8
        /*0058*/ 	.dword	_ZN39_INTERNAL_40aede4c_4_k_cu_de4783ee_27074cuda3std6ranges3__45__cpo9iter_moveE
	.align		8
        /*0060*/ 	.dword	_ZN39_INTERNAL_40aede4c_4_k_cu_de4783ee_27074cute7productE
	.align		8
        /*0068*/ 	.dword	_ZN39_INTERNAL_40aede4c_4_k_cu_de4783ee_27074cute1_E
	.align		8
        /*0070*/ 	.dword	$str$24
	.align		8
        /*0078*/ 	.dword	$str$25


//--------------------- .text._ZN7cutlass13device_kernelINS_4fmha6kernel28FmhaKernelTmaWarpSpecializedINS1_10collective30FmhaMainloopTmaWarpSpecializedINS_10bfloat16_tEffN4cute5tupleIJNS7_1CILi128EEENS9_ILi64EEENS9_ILi224EEEEEENS8_IJiNS9_ILi1EEENS8_IJiiEEEEEESG_SG_NS4_13DefaultFusionEJEEENS4_15FmhaFwdEpilogueIS6_fNS8_IJSB_SC_SB_EEEEENS2_23IndividualTileSchedulerEJEEEEEvNT_6ParamsE --------------------------
	.section	.text._ZN7cutlass13device_kernelINS_4fmha6kernel28FmhaKernelTmaWarpSpecializedINS1_10collective30FmhaMainloopTmaWarpSpecializedINS_10bfloat16_tEffN4cute5tupleIJNS7_1CILi128EEENS9_ILi64EEENS9_ILi224EEEEEENS8_IJiNS9_ILi1EEENS8_IJiiEEEEEESG_SG_NS4_13DefaultFusionEJEEENS4_15FmhaFwdEpilogueIS6_fNS8_IJSB_SC_SB_EEEEENS2_23IndividualTileSchedulerEJEEEEEvNT_6ParamsE,"ax",@progbits
	.align	128
.text._ZN7cutlass13device_kernelINS_4fmha6kernel28FmhaKernelTmaWarpSpecializedINS1_10collective30FmhaMainloopTmaWarpSpecializedINS_10bfloat16_tEffN4cute5tupleIJNS7_1CILi128EEENS9_ILi64EEENS9_ILi224EEEEEENS8_IJiNS9_ILi1EEENS8_IJiiEEEEEESG_SG_NS4_13DefaultFusionEJEEENS4_15FmhaFwdEpilogueIS6_fNS8_IJSB_SC_SB_EEEEENS2_23IndividualTileSchedulerEJEEEEEvNT_6ParamsE:
        .type           _ZN7cutlass13device_kernelINS_4fmha6kernel28FmhaKernelTmaWarpSpecializedINS1_10collective30FmhaMainloopTmaWarpSpecializedINS_10bfloat16_tEffN4cute5tupleIJNS7_1CILi128EEENS9_ILi64EEENS9_ILi224EEEEEENS8_IJiNS9_ILi1EEENS8_IJiiEEEEEESG_SG_NS4_13DefaultFusionEJEEENS4_15FmhaFwdEpilogueIS6_fNS8_IJSB_SC_SB_EEEEENS2_23IndividualTileSchedulerEJEEEEEvNT_6ParamsE,@function
        .size           _ZN7cutlass13device_kernelINS_4fmha6kernel28FmhaKernelTmaWarpSpecializedINS1_10collective30FmhaMainloopTmaWarpSpecializedINS_10bfloat16_tEffN4cute5tupleIJNS7_1CILi128EEENS9_ILi64EEENS9_ILi224EEEEEENS8_IJiNS9_ILi1EEENS8_IJiiEEEEEESG_SG_NS4_13DefaultFusionEJEEENS4_15FmhaFwdEpilogueIS6_fNS8_IJSB_SC_SB_EEEEENS2_23IndividualTileSchedulerEJEEEEEvNT_6ParamsE,(.L_x_116 - _ZN7cutlass13device_kernelINS_4fmha6kernel28FmhaKernelTmaWarpSpecializedINS1_10collective30FmhaMainloopTmaWarpSpecializedINS_10bfloat16_tEffN4cute5tupleIJNS7_1CILi128EEENS9_ILi64EEENS9_ILi224EEEEEENS8_IJiNS9_ILi1EEENS8_IJiiEEEEEESG_SG_NS4_13DefaultFusionEJEEENS4_15FmhaFwdEpilogueIS6_fNS8_IJSB_SC_SB_EEEEENS2_23IndividualTileSchedulerEJEEEEEvNT_6ParamsE)
        .other          _ZN7cutlass13device_kernelINS_4fmha6kernel28FmhaKernelTmaWarpSpecializedINS1_10collective30FmhaMainloopTmaWarpSpecializedINS_10bfloat16_tEffN4cute5tupleIJNS7_1CILi128EEENS9_ILi64EEENS9_ILi224EEEEEENS8_IJiNS9_ILi1EEENS8_IJiiEEEEEESG_SG_NS4_13DefaultFusionEJEEENS4_15FmhaFwdEpilogueIS6_fNS8_IJSB_SC_SB_EEEEENS2_23IndividualTileSchedulerEJEEEEEvNT_6ParamsE,@"STO_CUDA_ENTRY STV_DEFAULT"
_ZN7cutlass13device_kernelINS_4fmha6kernel28FmhaKernelTmaWarpSpecializedINS1_10collective30FmhaMainloopTmaWarpSpecializedINS_10bfloat16_tEffN4cute5tupleIJNS7_1CILi128EEENS9_ILi64EEENS9_ILi224EEEEEENS8_IJiNS9_ILi1EEENS8_IJiiEEEEEESG_SG_NS4_13DefaultFusionEJEEENS4_15FmhaFwdEpilogueIS6_fNS8_IJSB_SC_SB_EEEEENS2_23IndividualTileSchedulerEJEEEEEvNT_6ParamsE:
[----:B------:R-:W1:Y:S01]  /*0000*/  LDC R1, c[0x0][0x28] ;  /* 0x00000a00ff017b82 */ /* 0x000e620000000800 */
[----:B------:R-:W2:Y:S01]  /*0010*/  S2R R6, SR_TID.X ;  /* 0x0000000000067919 */ /* 0x000ea20000002100 */
[----:B------:R-:W-:Y:S01]  /*0020*/  ELECT P1, URZ, PT ;  /* 0x00000000003f782f */ /* 0x000fe20003820000 */
[----:B------:R-:W-:Y:S01]  /*0030*/  BSSY B0, `(.L_x_0) ;  /* 0x0000017000007945 */ /* 0x000fe20003800000 */
[----:B--2---:R-:W-:-:S05]  /*0040*/  SHF.R.U32.HI R0, RZ, 0x5, R6 ;  /* 0x00000005ff007819 */ /* 0x004fca0000011606 */
[----:B------:R-:W2:Y:S02]  /*0050*/  SHFL.IDX PT, R2, R0, RZ, 0x1f ;  /* 0x00001fff00027589 */ /* 0x000ea400000e0000 */
[----:B--2---:R-:W-:Y:S02]  /*0060*/  R2UR UR4, R2 ;  /* 0x00000000020472ca */ /* 0x004fe400000e0000 */
[----:B------:R-:W-:-:S06]  /*0070*/  SHF.R.U32.HI R2, RZ, 0x7, R6 ;  /* 0x00000007ff027819 */ /* 0x000fcc0000011606 */
[----:B------:R-:W2:Y:S05]  /*0080*/  SHFL.IDX PT, R2, R2, RZ, 0x1f ;  /* 0x00001fff02027589 */ /* 0x000eaa00000e0000 */
[----:B------:R-:W-:Y:S02]  /*0090*/  USHF.R.S32.HI UR5, URZ, 0x1f, UR4 ;  /* 0x0000001f3f057899 */ /* 0x000fe40008011404 */
[----:B------:R-:W-:Y:S02]  /*00a0*/  ISETP.NE.OR P0, PT, RZ, UR4, !P1 ;  /* 0x00000004ff007c0c */ /* 0x000fe4000cf05670 */
[----:B------:R-:W-:-:S04]  /*00b0*/  ULEA.HI UR5, UR5, UR4, URZ, 0x2 ;  /* 0x0000000405057291 */ /* 0x000fc8000f8f103f */
[----:B------:R-:W-:-:S04]  /*00c0*/  ULOP3.LUT UR5, UR5, 0xfffffffc, URZ, 0xc0, !UPT ;  /* 0xfffffffc05057892 */ /* 0x000fc8000f8ec03f */
[----:B------:R-:W-:-:S03]  /*00d0*/  UIADD3 UR6, UR4, -UR5, URZ ;  /* 0x8000000504067290 */ /* 0x000fc6000fffe03f */
[----:B-1----:R-:W-:Y:S09]  /*00e0*/  @P0 BRA `(.L_x_1) ;  /* 0x00000000002c0947 */ /* 0x002ff20003800000 */
[----:B------:R-:W-:Y:S02]  /*00f0*/  ULDC.64 UR4, c[0x0][0x198] ;  /* 0x0000660000047ab9 */ /* 0x000fe40000000a00 */
[----:B------:R-:W-:Y:S02]  /*0100*/  UIADD3 UR8, UP0, UR4, 0xf0, URZ ;  /* 0x000000f004087890 */ /* 0x000fe4000ff1e03f */
[----:B------:R-:W-:Y:S02]  /*0110*/  UIADD3 UR10, UP1, UR4, 0x1f0, URZ ;  /* 0x000001f0040a7890 */ /* 0x000fe4000ff3e03f */
[----:B------:R-:W-:Y:S02]  /*0120*/  UIADD3 UR4, UP2, UR4, 0x2f0, URZ ;  /* 0x000002f004047890 */ /* 0x000fe4000ff5e03f */
[----:B------:R-:W-:Y:S02]  /*0130*/  UIADD3.X UR9, URZ, UR5, URZ, UP0, !UPT ;  /* 0x000000053f097290 */ /* 0x000fe400087fe43f */
[----:B------:R-:W-:-:S02]  /*0140*/  UIADD3.X UR11, URZ, UR5, URZ, UP1, !UPT ;  /* 0x000000053f0b7290 */ /* 0x000fc40008ffe43f */
[----:B------:R-:W-:-:S05]  /*0150*/  UIADD3.X UR5, URZ, UR5, URZ, UP2, !UPT ;  /* 0x000000053f057290 */ /* 0x000fca00097fe43f */
[----:B------:R1:W-:Y:S02]  /*0160*/  UTMACCTL.PF [UR8] ;  /* 0x00000000080079b9 */ /* 0x0003e40008040000 */
[----:B------:R1:W-:Y:S02]  /*0170*/  UTMACCTL.PF [UR10] ;  /* 0x000000000a0079b9 */ /* 0x0003e40008040000 */
[----:B------:R1:W-:Y:S02]  /*0180*/  UTMACCTL.PF [UR4] ;  /* 0x00000000040079b9 */ /* 0x0003e40008040000 */
[----:B-1----:R-:W-:Y:S01]  /*0190*/  NOP ;  /* 0x0000000000007918 */ /* 0x002fe20000000000 */
.L_x_1:
[----:B------:R-:W-:Y:S05]  /*01a0*/  BSYNC B0 ;  /* 0x0000000000007941 */ /* 0x000fea0003800000 */
.L_x_0:
[----:B------:R-:W1:Y:S01]  /*01b0*/  SHFL.IDX PT, R3, R0, RZ, 0x1f ;  /* 0x00001fff00037589 */ /* 0x000e6200000e0000 */
[----:B--2---:R-:W-:Y:S01]  /*01c0*/  R2UR UR4, R2 ;  /* 0x00000000020472ca */ /* 0x004fe200000e0000 */
[----:B------:R-:W-:-:S12]  /*01d0*/  UISETP.NE.AND UP0, UPT, UR6, 0x1, UPT ;  /* 0x000000010600788c */ /* 0x000fd8000bf05270 */
[----:B------:R-:W-:Y:S02]  /*01e0*/  UIADD3 UR10, UR4, -0x1, URZ ;  /* 0xffffffff040a7890 */ /* 0x000fe4000fffe03f */
[----:B------:R-:W-:Y:S01]  /*01f0*/  MOV R2, UR4 ;  /* 0x0000000400027c02 */ /* 0x000fe20008000f00 */
[----:B------:R-:W-:Y:S02]  /*0200*/  UISETP.EQ.AND UP0, UPT, UR4, URZ, !UP0 ;  /* 0x0000003f0400728c */ /* 0x000fe4000c702270 */
[----:B------:R-:W-:Y:S02]  /*0210*/  UISETP.GE.U32.AND UP1, UPT, UR10, 0x4, UPT ;  /* 0x000000040a00788c */ /* 0x000fe4000bf26070 */
[----:B------:R-:W-:Y:S01]  /*0220*/  USEL UR7, URZ, 0x1, !UP0 ;  /* 0x000000013f077887 */ /* 0x000fe2000c000000 */
[----:B-1----:R-:W-:-:S03]  /*0230*/  ISETP.NE.AND P0, PT, R3, RZ, PT ;  /* 0x000000ff0300720c */ /* 0x002fc60003f05270 */
[----:B------:R-:W-:-:S10]  /*0240*/  USEL UR7, UR7, 0x2, UP1 ;  /* 0x0000000207077887 */ /* 0x000fd40008800000 */
[----:B------:R-:W-:Y:S05]  /*0250*/  @P0 BRA `(.L_x_2) ;  /* 0x0000000000480947 */ /* 0x000fea0003800000 */
[----:B------:R-:W1:Y:S01]  /*0260*/  S2UR UR11, SR_CgaCtaId ;  /* 0x00000000000b79c3 */ /* 0x000e620000008800 */
[----:B------:R-:W-:Y:S01]  /*0270*/  UMOV UR4, 0x400 ;  /* 0x0000040000047882 */ /* 0x000fe20000000000 */
[----:B------:R-:W-:Y:S01]  /*0280*/  UMOV UR5, 0x1 ;  /* 0x0000000100057882 */ /* 0x000fe20000000000 */
[----:B------:R-:W-:Y:S01]  /*0290*/  UMOV UR8, 0x80 ;  /* 0x0000008000087882 */ /* 0x000fe20000000000 */
[----:B------:R-:W-:Y:S01]  /*02a0*/  ELECT P0, URZ, PT ;  /* 0x00000000003f782f */ /* 0x000fe20003800000 */
[----:B------:R-:W-:-:S04]  /*02b0*/  UIADD3 UR8, -UR8, 0x100000, URZ ;  /* 0x0010000008087890 */ /* 0x000fc8000fffe13f */
[----:B------:R-:W-:Y:S02]  /*02c0*/  USHF.L.U32 UR9, UR8, 0xb, URZ ;  /* 0x0000000b08097899 */ /* 0x000fe4000800063f */
[----:B------:R-:W-:Y:S02]  /*02d0*/  USHF.L.U32 UR8, UR8, 0x1, URZ ;  /* 0x0000000108087899 */ /* 0x000fe4000800063f */
[----:B-1----:R-:W-:Y:S02]  /*02e0*/  ULEA UR11, UR11, UR4, 0x18 ;  /* 0x000000040b0b7291 */ /* 0x002fe4000f8ec03f */
[----:B------:R-:W-:-:S04]  /*02f0*/  UIADD3 UR4, -UR5, 0x100000, URZ ;  /* 0x0010000005047890 */ /* 0x000fc8000fffe13f */
[----:B------:R-:W-:Y:S02]  /*0300*/  USHF.L.U32 UR5, UR4, 0xb, URZ ;  /* 0x0000000b04057899 */ /* 0x000fe4000800063f */
[----:B------:R-:W-:Y:S01]  /*0310*/  USHF.L.U32 UR4, UR4, 0x1, URZ ;  /* 0x0000000104047899 */ /* 0x000fe2000800063f */
[----:B------:R-:W1:Y:S11]  /*0320*/  FENCE.VIEW.ASYNC.S ;  /* 0x00000000000073c6 */ /* 0x000e760000000000 */
[----:B-1----:R1:W2:Y:S01]  /*0330*/  SYNCS.EXCH.64 URZ, [UR11+0x31050], UR4 ;  /* 0x031050040b3f75b2 */ /* 0x0022a20008000100 */
[----:B------:R1:W3:Y:S01]  /*0340*/  SYNCS.EXCH.64 URZ, [UR11+0x31060], UR8 ;  /* 0x031060080b3f75b2 */ /* 0x0002e20008000100 */
[----:B------:R1:W4:Y:S01]  /*0350*/  SYNCS.EXCH.64 URZ, [UR11+0x31058], UR4 ;  /* 0x031058040b3f75b2 */ /* 0x0003220008000100 */
[----:B------:R1:W1:Y:S01]  /*0360*/  SYNCS.EXCH.64 URZ, [UR11+0x31068], UR8 ;  /* 0x031068080b3f75b2 */ /* 0x0002620008000100 */
[----:B------:R-:W-:Y:S01]  /*0370*/  NOP ;  /* 0x0000000000007918 */ /* 0x000fe20000000000 */
.L_x_2:
[----:B------:R-:W5:Y:S01]  /*0380*/  SHFL.IDX PT, R3, R0, RZ, 0x1f ;  /* 0x00001fff00037589 */ /* 0x000f6200000e0000 */
[----:B------:R-:W-:Y:S01]  /*0390*/  NOP ;  /* 0x0000000000007918 */ /* 0x000fe20000000000 */
[----:B-----5:R-:W-:-:S13]  /*03a0*/  ISETP.NE.AND P0, PT, R3, RZ, PT ;  /* 0x000000ff0300720c */ /* 0x020fda0003f05270 */
[----:B------:R-:W-:Y:S05]  /*03b0*/  @P0 BRA `(.L_x_3) ;  /* 0x0000000000600947 */ /* 0x000fea0003800000 */
[----:B-1----:R-:W1:Y:S01]  /*03c0*/  S2UR UR5, SR_CgaCtaId ;  /* 0x00000000000579c3 */ /* 0x002e620000008800 */
[----:B------:R-:W-:Y:S01]  /*03d0*/  UMOV UR4, 0x400 ;  /* 0x0000040000047882 */ /* 0x000fe20000000000 */
[----:B------:R-:W-:Y:S01]  /*03e0*/  UMOV UR8, 0x1 ;  /* 0x0000000100087882 */ /* 0x000fe20000000000 */
[----:B------:R-:W-:Y:S01]  /*03f0*/  UMOV UR12, 0x100 ;  /* 0x00000100000c7882 */ /* 0x000fe20000000000 */
[----:B------:R-:W-:-:S04]  /*0400*/  UIADD3 UR8, -UR8, 0x100000, URZ ;  /* 0x0010000008087890 */ /* 0x000fc8000fffe13f */
[----:B------:R-:W-:Y:S02]  /*0410*/  USHF.L.U32 UR9, UR8, 0xb, URZ ;  /* 0x0000000b08097899 */ /* 0x000fe4000800063f */
[----:B------:R-:W-:Y:S01]  /*0420*/  USHF.L.U32 UR8, UR8, 0x1, URZ ;  /* 0x0000000108087899 */ /* 0x000fe2000800063f */
[----:B------:R-:W-:Y:S01]  /*0430*/  ELECT P0, URZ, PT ;  /* 0x00000000003f782f */ /* 0x000fe20003800000 */
[----:B-1----:R-:W-:Y:S02]  /*0440*/  ULEA UR11, UR5, UR4, 0x18 ;  /* 0x00000004050b7291 */ /* 0x002fe4000f8ec03f */
[----:B------:R-:W-:-:S04]  /*0450*/  UIADD3 UR4, -UR12, 0x100000, URZ ;  /* 0x001000000c047890 */ /* 0x000fc8000fffe13f */
[----:B------:R-:W-:Y:S02]  /*0460*/  USHF.L.U32 UR5, UR4, 0xb, URZ ;  /* 0x0000000b04057899 */ /* 0x000fe4000800063f */
[----:B------:R-:W-:Y:S01]  /*0470*/  USHF.L.U32 UR4, UR4, 0x1, URZ ;  /* 0x0000000104047899 */ /* 0x000fe2000800063f */
[----:B------:R-:W1:Y:S03]  /*0480*/  FENCE.VIEW.ASYNC.S ;  /* 0x00000000000073c6 */ /* 0x000e660000000000 */
[----:B-1----:R1:W1:Y:S08]  /*0490*/  SYNCS.EXCH.64 URZ, [UR11+0x31000], UR8 ;  /* 0x031000080b3f75b2 */ /* 0x0022700008000100 */
[----:B------:R1:W1:Y:S01]  /*04a0*/  SYNCS.EXCH.64 URZ, [UR11+0x31028], UR4 ;  /* 0x031028040b3f75b2 */ /* 0x0002620008000100 */
        /* <DEDUP_REMOVED lines=8> */
[----:B------:R-:W-:Y:S01]  /*0530*/  NOP ;  /* 0x0000000000007918 */ /* 0x000fe20000000000 */
.L_x_3:
        /* <DEDUP_REMOVED lines=21> */
[----:B------:R-:W-:Y:S01]  /*0690*/  NOP ;  /* 0x0000000000007918 */ /* 0x000fe20000000000 */
.L_x_4:
[----:B------:R-:W5:Y:S01]  /*06a0*/  SHFL.IDX PT, R3, R0, RZ, 0x1f ;  /* 0x00001fff00037589 */ /* 0x000f6200000e0000 */
[----:B------:R-:W-:Y:S01]  /*06b0*/  ELECT P0, URZ, PT ;  /* 0x00000000003f782f */ /* 0x000fe20003800000 */
[----:B------:R-:W-:Y:S01]  /*06c0*/  NOP ;  /* 0x0000000000007918 */ /* 0x000fe20000000000 */
[----:B-1----:R-:W-:Y:S02]  /*06d0*/  UMOV UR4, 0x80 ;  /* 0x0000008000047882 */ /* 0x002fe40000000000 */
[C---:B-----5:R-:W-:Y:S02]  /*06e0*/  ISETP.NE.OR P0, PT, R3.reuse, RZ, !P0 ;  /* 0x000000ff0300720c */ /* 0x060fe40004705670 */
[----:B------:R-:W-:-:S11]  /*06f0*/  ISETP.NE.AND P2, PT, R3, RZ, PT ;  /* 0x000000ff0300720c */ /* 0x000fd60003f45270 */
[----:B------:R-:W-:Y:S01]  /*0700*/  VOTEU.ALL UP0, P0 ;  /* 0x00000000003f7886 */ /* 0x000fe20000000000 */
[----:B------:R-:W-:Y:S01]  /*0710*/  VOTEU.ALL UP2, P0 ;  /* 0x00000000003f7886 */ /* 0x000fe20000040000 */
[----:B------:R-:W-:Y:S01]  /*0720*/  VOTEU.ALL UP3, P0 ;  /* 0x00000000003f7886 */ /* 0x000fe20000060000 */
[----:B------:R-:W-:Y:S02]  /*0730*/  VOTEU.ALL UP4, P0 ;  /* 0x00000000003f7886 */ /* 0x000fe40000080000 */
[----:B------:R-:W1:Y:S01]  /*0740*/  @!UP0 S2UR UR9, SR_CgaCtaId ;  /* 0x00000000000989c3 */ /* 0x000e620000008800 */
[----:B------:R-:W-:Y:S01]  /*0750*/  @!UP0 UMOV UR8, 0x400 ;  /* 0x0000040000088882 */ /* 0x000fe20000000000 */
[----:B------:R-:W-:-:S04]  /*0760*/  @!UP0 UIADD3 UR4, -UR4, 0x100000, URZ ;  /* 0x0010000004048890 */ /* 0x000fc8000fffe13f */
[----:B------:R-:W-:Y:S02]  /*0770*/  @!UP0 USHF.L.U32 UR5, UR4, 0xb, URZ ;  /* 0x0000000b04058899 */ /* 0x000fe4000800063f */
[----:B------:R-:W-:Y:S02]  /*0780*/  @!UP0 USHF.L.U32 UR4, UR4, 0x1, URZ ;  /* 0x0000000104048899 */ /* 0x000fe4000800063f */
[----:B-1----:R-:W-:Y:S01]  /*0790*/  @!UP0 ULEA UR8, UR9, UR8, 0x18 ;  /* 0x0000000809088291 */ /* 0x002fe2000f8ec03f */
[----:B------:R-:W-:Y:S01]  /*07a0*/  VOTEU.ALL UP0, P0 ;  /* 0x00000000003f7886 */ /* 0x000fe20000000000 */
[----:B------:R-:W1:Y:S10]  /*07b0*/  FENCE.VIEW.ASYNC.S ;  /* 0x00000000000073c6 */ /* 0x000e740000000000 */
[----:B-1----:R1:W1:Y:S01]  /*07c0*/  @!UP0 SYNCS.EXCH.64 URZ, [UR8+0x31090], UR4 ;  /* 0x03109004083f85b2 */ /* 0x0022620008000100 */
[----:B------:R1:W1:Y:S01]  /*07d0*/  @!UP2 SYNCS.EXCH.64 URZ, [UR8+0x31098], UR4 ;  /* 0x03109804083fa5b2 */ /* 0x0002620008000100 */
[----:B------:R1:W1:Y:S01]  /*07e0*/  @!UP3 SYNCS.EXCH.64 URZ, [UR8+0x310a0], UR4 ;  /* 0x0310a004083fb5b2 */ /* 0x0002620008000100 */
[----:B------:R1:W1:Y:S01]  /*07f0*/  @!UP4 SYNCS.EXCH.64 URZ, [UR8+0x310a8], UR4 ;  /* 0x0310a804083fc5b2 */ /* 0x0002620008000100 */
[----:B------:R-:W-:Y:S01]  /*0800*/  NOP ;  /* 0x0000000000007918 */ /* 0x000fe20000000000 */
[----:B------:R-:W-:Y:S05]  /*0810*/  @P2 BRA `(.L_x_5) ;  /* 0x0000000000582947 */ /* 0x000fea0003800000 */
[----:B-1----:R-:W1:Y:S01]  /*0820*/  S2UR UR5, SR_CgaCtaId ;  /* 0x00000000000579c3 */ /* 0x002e620000008800 */
[----:B------:R-:W-:Y:S01]  /*0830*/  UMOV UR4, 0x400 ;  /* 0x0000040000047882 */ /* 0x000fe20000000000 */
[----:B------:R-:W-:Y:S01]  /*0840*/  UMOV UR8, 0x20 ;  /* 0x0000002000087882 */ /* 0x000fe20000000000 */
[----:B------:R-:W-:Y:S01]  /*0850*/  UMOV UR9, 0x80 ;  /* 0x0000008000097882 */ /* 0x000fe20000000000 */
[----:B------:R-:W-:Y:S01]  /*0860*/  ELECT P0, URZ, PT ;  /* 0x00000000003f782f */ /* 0x000fe20003800000 */
[----:B-1----:R-:W-:Y:S02]  /*0870*/  ULEA UR11, UR5, UR4, 0x18 ;  /* 0x00000004050b7291 */ /* 0x002fe4000f8ec03f */
[----:B------:R-:W-:-:S04]  /*0880*/  UIADD3 UR4, -UR8, 0x100000, URZ ;  /* 0x0010000008047890 */ /* 0x000fc8000fffe13f */
[----:B------:R-:W-:Y:S02]  /*0890*/  USHF.L.U32 UR5, UR4, 0xb, URZ ;  /* 0x0000000b04057899 */ /* 0x000fe4000800063f */
[----:B------:R-:W-:Y:S02]  /*08a0*/  USHF.L.U32 UR4, UR4, 0x1, URZ ;  /* 0x0000000104047899 */ /* 0x000fe4000800063f */
        /* <DEDUP_REMOVED lines=13> */
.L_x_5:
[----:B-1----:R-:W-:Y:S01]  /*0980*/  R2UR UR4, R2 ;  /* 0x00000000020472ca */ /* 0x002fe200000e0000 */
[----:B------:R-:W-:Y:S01]  /*0990*/  NOP ;  /* 0x0000000000007918 */ /* 0x000fe20000000000 */
[----:B------:R-:W-:Y:S01]  /*09a0*/  MOV R0, UR6 ;  /* 0x0000000600007c02 */ /* 0x000fe20008000f00 */
[----:B--234-:R-:W-:Y:S03]  /*09b0*/  BAR.SYNC.DEFER_BLOCKING 0x0 ;  /* 0x0000000000007b1d */ /* 0x01cfe60000010000 */
[----:B------:R-:W-:-:S07]  /*09c0*/  ISETP.EQ.AND P2, PT, R0, 0x1, P1 ;  /* 0x000000010000780c */ /* 0x000fce0000f42270 */
[----:B------:R-:W-:-:S13]  /*09d0*/  ISETP.NE.AND P0, PT, RZ, UR4, PT ;  /* 0x00000004ff007c0c */ /* 0x000fda000bf05270 */
[----:B------:R-:W-:Y:S05]  /*09e0*/  @!P0 BRA `(.L_x_6) ;  /* 0x0000007800bc8947 */ /* 0x000fea0003800000 */
[----:B------:R-:W-:-:S06]  /*09f0*/  UISETP.GT.U32.AND UP0, UPT, UR10, 0x3, UPT ;  /* 0x000000030a00788c */ /* 0x000fcc000bf04070 */
[----:B------:R-:W-:-:S13]  /*0a00*/  PLOP3.LUT P0, PT, PT, PT, UP0, 0x80, 0x0 ;  /* 0x000000000000781c */ /* 0x000fda0003f0f008 */
[----:B------:R-:W-:Y:S05]  /*0a10*/  @P0 EXIT ;  /* 0x000000000000094d */ /* 0x000fea0003800000 */
.L_x_7:
[----:B------:R-:W-:-:S08]  /*0a20*/  NOP ;  /* 0x0000000000007918 */ /* 0x000fd00000000000 */
[----:B------:R-:W1:Y:S02]  /*0a30*/  USETMAXREG.TRY_ALLOC.CTAPOOL UP0, 0xf0 ;  /* 0x000000f0000079c8 */ /* 0x000e640008000600 */
[----:B-1----:R-:W-:-:S13]  /*0a40*/  PLOP3.LUT P0, PT, PT, PT, UP0, 0x80, 0x0 ;  /* 0x000000000000781c */ /* 0x002fda0003f0f008 */
[----:B------:R-:W-:Y:S05]  /*0a50*/  @!P0 BRA `(.L_x_7) ;  /* 0xfffffffc00f08947 */ /* 0x000fea000383ffff */
[----:B------:R-:W-:Y:S01]  /*0a60*/  R2UR UR4, R2 ;  /* 0x00000000020472ca */ /* 0x000fe200000e0000 */
[----:B------:R-:W1:-:S12]  /*0a70*/  S2UR UR5, SR_CTAID.X ;  /* 0x00000000000579c3 */ /* 0x000e580000002500 */
[----:B------:R-:W-:-:S03]  /*0a80*/  UISETP.NE.AND UP0, UPT, UR4, 0x1, UPT ;  /* 0x000000010400788c */ /* 0x000fc6000bf05270 */
[----:B------:R-:W-:-:S03]  /*0a90*/  UMOV UR4, URZ ;  /* 0x0000003f00047c82 */ /* 0x000fc60008000000 */
[----:B------:R-:W-:Y:S02]  /*0aa0*/  PLOP3.LUT P0, PT, PT, PT, UP0, 0x80, 0x0 ;  /* 0x000000000000781c */ /* 0x000fe40003f0f008 */
[----:B-1----:R-:W-:Y:S01]  /*0ab0*/  MOV R8, UR5 ;  /* 0x0000000500087c02 */ /* 0x002fe20008000f00 */
[----:B------:R-:W-:-:S10]  /*0ac0*/  UMOV UR5, URZ ;  /* 0x0000003f00057c82 */ /* 0x000fd40008000000 */
[----:B------:R-:W-:Y:S05]  /*0ad0*/  @!P0 BRA `(.L_x_8) ;  /* 0x0000000000488947 */ /* 0x000fea0003800000 */
[----:B------:R-:W-:-:S13]  /*0ae0*/  R2UR UR5, R2 ;  /* 0x00000000020572ca */ /* 0x000fda00000e0000 */
[----:B------:R-:W-:-:S03]  /*0af0*/  UISETP.NE.AND UP0, UPT, UR5, 0x2, UPT ;  /* 0x000000020500788c */ /* 0x000fc6000bf05270 */
[----:B------:R-:W-:-:S03]  /*0b00*/  UMOV UR5, 0x1 ;  /* 0x0000000100057882 */ /* 0x000fc60000000000 */
[----:B------:R-:W-:-:S13]  /*0b10*/  PLOP3.LUT P1, PT, PT, PT, UP0, 0x80, 0x0 ;  /* 0x000000000000781c */ /* 0x000fda0003f2f008 */
[----:B------:R-:W-:Y:S05]  /*0b20*/  @!P1 BRA `(.L_x_8) ;  /* 0x0000000000349947 */ /* 0x000fea0003800000 */
[----:B------:R-:W-:-:S13]  /*0b30*/  R2UR UR4, R2 ;  /* 0x00000000020472ca */ /* 0x000fda00000e0000 */
[----:B------:R-:W-:-:S06]  /*0b40*/  UISETP.NE.AND UP0, UPT, UR4, 0x3, UPT ;  /* 0x000000030400788c */ /* 0x000fcc000bf05270 */
[----:B------:R-:W-:-:S13]  /*0b50*/  PLOP3.LUT P1, PT, PT, PT, UP0, 0x80, 0x0 ;  /* 0x000000000000781c */ /* 0x000fda0003f2f008 */
[----:B------:R-:W-:Y:S05]  /*0b60*/  @!P1 BRA `(.L_x_9) ;  /* 0x00000000001c9947 */ /* 0x000fea0003800000 */
[----:B------:R-:W-:-:S13]  /*0b70*/  R2UR UR4, R2 ;  /* 0x00000000020472ca */ /* 0x000fda00000e0000 */
[----:B------:R-:W-:-:S11]  /*0b80*/  UISETP.NE.AND UP0, UPT, UR4, 0x4, UPT ;  /* 0x000000040400788c */ /* 0x000fd6000bf05270 */
[----:B------:R-:W-:Y:S01]  /*0b90*/  @!UP0 UMOV UR4, 0x1 ;  /* 0x0000000100048882 */ /* 0x000fe20000000000 */
[----:B------:R-:W-:Y:S01]  /*0ba0*/  @!UP0 UMOV UR5, 0x1 ;  /* 0x0000000100058882 */ /* 0x000fe20000000000 */
[----:B------:R-:W-:Y:S01]  /*0bb0*/  @UP0 UMOV UR4, URZ ;  /* 0x0000003f00040c82 */ /* 0x000fe20008000000 */
[----:B------:R-:W-:Y:S01]  /*0bc0*/  @UP0 UMOV UR5, URZ ;  /* 0x0000003f00050c82 */ /* 0x000fe20008000000 */
[----:B------:R-:W-:Y:S05]  /*0bd0*/  BRA `(.L_x_8) ;  /* 0x0000000000087947 */ /* 0x000fea0003800000 */
.L_x_9:
[----:B------:R-:W-:Y:S01]  /*0be0*/  UMOV UR4, 0x1 ;  /* 0x0000000100047882 */ /* 0x000fe20000000000 */
[----:B------:R-:W-:-:S05]  /*0bf0*/  UMOV UR5, URZ ;  /* 0x0000003f00057c82 */ /* 0x000fca0008000000 */
.L_x_8:
[----:B------:R-:W-:Y:S05]  /*0c00*/  @!P0 BRA `(.L_x_10) ;  /* 0x0000000000608947 */ /* 0x000fea0003800000 */
[----:B------:R-:W-:-:S13]  /*0c10*/  R2UR UR6, R2 ;  /* 0x00000000020672ca */ /* 0x000fda00000e0000 */
[----:B------:R-:W-:-:S06]  /*0c20*/  UISETP.NE.AND UP0, UPT, UR6, 0x2, UPT ;  /* 0x000000020600788c */ /* 0x000fcc000bf05270 */
[----:B------:R-:W-:-:S13]  /*0c30*/  PLOP3.LUT P0, PT, PT, PT, UP0, 0x80, 0x0 ;  /* 0x000000000000781c */ /* 0x000fda0003f0f008 */
        /* <DEDUP_REMOVED lines=8> */
[----:B------:R-:W-:Y:S05]  /*0cc0*/  @P0 BRA `(.L_x_13) ;  /* 0x00000000003c0947 */ /* 0x000fea0003800000 */
[----:B------:R-:W-:-:S13]  /*0cd0*/  R2UR UR6, R8 ;  /* 0x00000000080672ca */ /* 0x000fda00000e0000 */
[----:B------:R-:W-:-:S06]  /*0ce0*/  ULEA UR6, UR6, 0x3, 0x1 ;  /* 0x0000000306067891 */ /* 0x000fcc000f8e083f */
[----:B------:R-:W-:Y:S01]  /*0cf0*/  MOV R8, UR6 ;  /* 0x0000000600087c02 */ /* 0x000fe20008000f00 */
[----:B------:R-:W-:Y:S06]  /*0d00*/  BRA `(.L_x_13) ;  /* 0x00000000002c7947 */ /* 0x000fec0003800000 */
.L_x_12:
[----:B------:R-:W-:-:S13]  /*0d10*/  R2UR UR6, R8 ;  /* 0x00000000080672ca */ /* 0x000fda00000e0000 */
[----:B------:R-:W-:-:S06]  /*0d20*/  ULEA UR6, UR6, 0x2, 0x1 ;  /* 0x0000000206067891 */ /* 0x000fcc000f8e083f */
[----:B------:R-:W-:Y:S01]  /*0d30*/  MOV R8, UR6 ;  /* 0x0000000600087c02 */ /* 0x000fe20008000f00 */
[----:B------:R-:W-:Y:S06]  /*0d40*/  BRA `(.L_x_13) ;  /* 0x00000000001c7947 */ /* 0x000fec0003800000 */
.L_x_11:
[----:B------:R-:W-:-:S13]  /*0d50*/  R2UR UR6, R8 ;  /* 0x00000000080672ca */ /* 0x000fda00000e0000 */
[----:B------:R-:W-:-:S06]  /*0d60*/  ULEA UR6, UR6, 0x1, 0x1 ;  /* 0x0000000106067891 */ /* 0x000fcc000f8e083f */
[----:B------:R-:W-:Y:S01]  /*0d70*/  MOV R8, UR6 ;  /* 0x0000000600087c02 */ /* 0x000fe20008000f00 */
[----:B------:R-:W-:Y:S06]  /*0d80*/  BRA `(.L_x_13) ;  /* 0x00000000000c7947 */ /* 0x000fec0003800000 */
.L_x_10:
[----:B------:R-:W-:-:S13]  /*0d90*/  R2UR UR6, R8 ;  /* 0x00000000080672ca */ /* 0x000fda00000e0000 */
[----:B------:R-:W-:-:S06]  /*0da0*/  USHF.L.U32 UR6, UR6, 0x1, URZ ;  /* 0x0000000106067899 */ /* 0x000fcc000800063f */
[----:B------:R-:W-:-:S07]  /*0db0*/  MOV R8, UR6 ;  /* 0x0000000600087c02 */ /* 0x000fce0008000f00 */
.L_x_13:
[----:B------:R-:W-:-:S04]  /*0dc0*/  ULOP3.LUT UR6, UR7, 0x1, URZ, 0xfc, !UPT ;  /* 0x0000000107067892 */ /* 0x000fc8000f8efc3f */
[----:B------:R-:W-:-:S06]  /*0dd0*/  UISETP.NE.AND UP0, UPT, UR6, 0x3, UPT ;  /* 0x000000030600788c */ /* 0x000fcc000bf05270 */
[----:B------:R-:W-:-:S13]  /*0de0*/  PLOP3.LUT P0, PT, PT, PT, UP0, 0x80, 0x0 ;  /* 0x000000000000781c */ /* 0x000fda0003f0f008 */
[----:B------:R-:W-:Y:S05]  /*0df0*/  @!P0 BRA `(.L_x_14) ;  /* 0x0000000000048947 */ /* 0x000fea0003800000 */
[----:B------:R-:W-:Y:S01]  /*0e00*/  BPT.TRAP 0x1 ;  /* 0x000000040000795c */ /* 0x000fe20000300000 */
.L_x_14:
[----:B------:R-:W1:Y:S01]  /*0e10*/  S2UR UR8, SR_CgaCtaId ;  /* 0x00000000000879c3 */ /* 0x000e620000008800 */
[----:B------:R-:W-:Y:S01]  /*0e20*/  UMOV UR6, 0x400 ;  /* 0x0000040000067882 */ /* 0x000fe20000000000 */
[----:B------:R-:W-:-:S04]  /*0e30*/  MOV R0, UR4 ;  /* 0x0000000400007c02 */ /* 0x000fc80008000f00 */
[----:B------:R-:W-:Y:S01]  /*0e40*/  SHF.L.U32 R0, R0, 0x1f, RZ ;  /* 0x0000001f00007819 */ /* 0x000fe200000006ff */
[----:B-1----:R-:W-:-:S04]  /*0e50*/  ULEA UR9, UR8, UR6, 0x18 ;  /* 0x0000000608097291 */ /* 0x002fc8000f8ec03f */
[----:B------:R-:W-:Y:S02]  /*0e60*/  ULEA UR6, UR5, UR9, 0x3 ;  /* 0x0000000905067291 */ /* 0x000fe4000f8e183f */
[----:B------:R-:W-:-:S07]  /*0e70*/  MOV R16, UR9 ;  /* 0x0000000900107c02 */ /* 0x000fce0008000f00 */
[----:B------:R-:W1:Y:S02]  /*0e80*/  SYNCS.PHASECHK.TRANS64.TRYWAIT P1, [UR6+0x31050], R0 ;  /* 0x03105000ff0075a7 */ /* 0x000e640008020146 */
[----:B-1----:R-:W-:Y:S05]  /*0e90*/  @!P1 BRA `(.L_x_15) ;  /* 0x0000009400149947 */ /* 0x002fea0003800000 */
.L_x_99:
[----:B------:R-:W-:Y:S05]  /*0ea0*/  @!P0 BRA `(.L_x_16) ;  /* 0x0000000000048947 */ /* 0x000fea0003800000 */
[----:B------:R-:W-:Y:S01]  /*0eb0*/  BPT.TRAP 0x1 ;  /* 0x000000040000795c */ /* 0x000fe20000300000 */
.L_x_16:
[----:B------:R-:W-:Y:S02]  /*0ec0*/  R2UR UR4, R16 ;  /* 0x00000000100472ca */ /* 0x000fe400000e0000 */
[----:B------:R-:W-:Y:S02]  /*0ed0*/  SHF.L.U32 R56, RZ, 0x1f, RZ ;  /* 0x0000001fff387819 */ /* 0x000fe400000006ff */
[----:B------:R-:W-:-:S09]  /*0ee0*/  ISETP.NE.AND P2, PT, RZ, UR10, PT ;  /* 0x0000000aff007c0c */ /* 0x000fd2000bf45270 */
[----:B------:R-:W2:Y:S01]  /*0ef0*/  SYNCS.PHASECHK.TRANS64.TRYWAIT P1, [UR4+0x31000], R56 ;  /* 0x03100038ff0075a7 */ /* 0x000ea20008020144 */
[----:B------:R-:W-:Y:S01]  /*0f00*/  UIADD3 UR6, UR4, 0x31090, URZ ;  /* 0x0003109004067890 */ /* 0x000fe2000fffe03f */
[----:B--2---:R-:W-:Y:S11]  /*0f10*/  @!P1 BRA `(.L_x_17) ;  /* 0x00000094000c9947 */ /* 0x004ff60003800000 */
.L_x_100:
[----:B------:R-:W-:Y:S01]  /*0f20*/  ULEA UR4, UR10, UR6, 0x3 ;  /* 0x000000060a047291 */ /* 0x000fe2000f8e183f */
[----:B-1----:R-:W-:Y:S02]  /*0f30*/  SEL R0, RZ, 0x1, P2 ;  /* 0x00000001ff007807 */ /* 0x002fe40001000000 */
[----:B------:R-:W-:Y:S02]  /*0f40*/  R2UR UR8, R2 ;  /* 0x00000000020872ca */ /* 0x000fe400000e0000 */
[----:B------:R-:W-:-:S04]  /*0f50*/  SHF.L.U32 R0, R0, 0x1f, RZ ;  /* 0x0000001f00007819 */ /* 0x000fc800000006ff */
[----:B------:R-:W1:Y:S07]  /*0f60*/  SYNCS.PHASECHK.TRANS64.TRYWAIT P1, [UR4], R0 ;  /* 0x00000000ff0075a7 */ /* 0x000e6e0008020144 */
[----:B------:R-:W-:-:S04]  /*0f70*/  UIADD3 UR10, UR8, -0x1, URZ ;  /* 0xffffffff080a7890 */ /* 0x000fc8000fffe03f */
[----:B------:R-:W-:Y:S01]  /*0f80*/  USHF.L.U32 UR10, UR10, 0x3, URZ ;  /* 0x000000030a0a7899 */ /* 0x000fe2000800063f */
[----:B-1----:R-:W-:Y:S11]  /*0f90*/  @!P1 BRA `(.L_x_18) ;  /* 0x0000009400089947 */ /* 0x002ff60003800000 */
.L_x_101:
[----:B------:R-:W-:Y:S01]  /*0fa0*/  R2UR UR8, R16 ;  /* 0x00000000100872ca */ /* 0x000fe200000e0000 */
[----:B------:R-:W-:Y:S01]  /*0fb0*/  WARPGROUP.ARRIVE ;  /* 0x00000000000079c5 */ /* 0x000fe20000000000 */
[----:B------:R-:W-:Y:S01]  /*0fc0*/  UMOV UR15, 0x80000020 ;  /* 0x80000020000f7882 */ /* 0x000fe20000000000 */
        /* <DEDUP_REMOVED lines=10> */
[----:B------:R-:W-:-:S02]  /*1070*/  USHF.R.U32.HI UR4, URZ, 0x4, UR8 ;  /* 0x000000043f047899 */ /* 0x000fc40008011608 */
[----:B------:R-:W-:Y:S02]  /*1080*/  UIADD3 UR8, UR8, 0xe000, URZ ;  /* 0x0000e00008087890 */ /* 0x000fe4000fffe03f */
[----:B------:R-:W-:Y:S02]  /*1090*/  ULOP3.LUT UR4, UR4, 0x3fff, URZ, 0xc0, !UPT ;  /* 0x00003fff04047892 */ /* 0x000fe4000f8ec03f */
[----:B------:R-:W-:Y:S02]  /*10a0*/  USHF.R.U32.HI UR8, URZ, 0x4, UR8 ;  /* 0x000000043f087899 */ /* 0x000fe40008011608 */
[----:B------:R-:W-:Y:S02]  /*10b0*/  ULOP3.LUT UR4, UR4, 0x10000, URZ, 0xfc, !UPT ;  /* 0x0001000004047892 */ /* 0x000fe4000f8efc3f */
[----:B------:R-:W-:Y:S02]  /*10c0*/  ULOP3.LUT UR9, UR8, 0x3fff, URZ, 0xc0, !UPT ;  /* 0x00003fff08097892 */ /* 0x000fe4000f8ec03f */
[----:B------:R-:W-:-:S02]  /*10d0*/  UIMAD UR4, UR5, 0x700, UR4 ;  /* 0x00000700050478a4 */ /* 0x000fc4000f8e0204 */
[----:B------:R-:W-:Y:S01]  /*10e0*/  ULOP3.LUT UR11, UR9, 0x10000, URZ, 0xfc, !UPT ;  /* 0x00010000090b7892 */ /* 0x000fe2000f8efc3f */
[----:B------:R-:W-:Y:S01]  /*10f0*/  UMOV UR5, 0x80000020 ;  /* 0x8000002000057882 */ /* 0x000fe20000000000 */
[----:B------:R-:W-:Y:S01]  /*1100*/  UIADD3 UR8, UR4, 0x2, URZ ;  /* 0x0000000204087890 */ /* 0x000fe2000fffe03f */
[----:B------:R-:W-:Y:S02]  /*1110*/  MOV R168, UR9 ;  /* 0x0000000900a87c02 */ /* 0x000fe40008000f00 */
[----:B------:R-:W-:Y:S01]  /*1120*/  UMOV UR12, UR4 ;  /* 0x00000004000c7c82 */ /* 0x000fe20008000000 */
[----:B------:R-:W-:Y:S01]  /*1130*/  UMOV UR13, UR5 ;  /* 0x00000005000d7c82 */ /* 0x000fe20008000000 */
[----:B------:R-:W-:Y:S01]  /*1140*/  UMOV UR14, UR11 ;  /* 0x0000000b000e7c82 */ /* 0x000fe20008000000 */
[----:B------:R-:W-:Y:S01]  /*1150*/  UMOV UR9, 0x80000020 ;  /* 0x8000002000097882 */ /* 0x000fe20000000000 */
[----:B------:R-:W-:Y:S01]  /*1160*/  HGMMA.64x64x16.F32.BF16 R24, gdesc[UR12], RZ, !UPT, gsb0 ;  /* 0x00e000000c1879f0 */ /* 0x000fe2000c0018ff */
[----:B------:R-:W-:-:S02]  /*1170*/  UIADD3 UR14, UR11, 0x2, URZ ;  /* 0x000000020b0e7890 */ /* 0x000fc4000fffe03f */
[----:B------:R-:W-:Y:S01]  /*1180*/  MOV R22, UR11 ;  /* 0x0000000b00167c02 */ /* 0x000fe20008000f00 */
[----:B------:R-:W-:Y:S01]  /*1190*/  UMOV UR12, UR8 ;  /* 0x00000008000c7c82 */ /* 0x000fe20008000000 */
[----:B------:R-:W-:Y:S01]  /*11a0*/  UMOV UR13, UR9 ;  /* 0x00000009000d7c82 */ /* 0x000fe20008000000 */
[----:B------:R-:W-:Y:S01]  /*11b0*/  UMOV UR15, 0x80000020 ;  /* 0x80000020000f7882 */ /* 0x000fe20000000000 */
[----:B------:R-:W-:Y:S02]  /*11c0*/  UIADD3 UR16, UR4, 0x102, URZ ;  /* 0x0000010204107890 */ /* 0x000fe4000fffe03f */
[----:B------:R-:W-:Y:S02]  /*11d0*/  UIADD3 UR18, UR11, 0x102, URZ ;  /* 0x000001020b127890 */ /* 0x000fe4000fffe03f */
[----:B------:R-:W-:Y:S02]  /*11e0*/  UIADD3 UR20, UR4, 0x200, URZ ;  /* 0x0000020004147890 */ /* 0x000fe4000fffe03f */
[----:B------:R-:W-:-:S02]  /*11f0*/  UIADD3 UR22, UR11, 0x200, URZ ;  /* 0x000002000b167890 */ /* 0x000fc4000fffe03f */
[----:B------:R-:W-:Y:S02]  /*1200*/  UIADD3 UR24, UR4, 0x202, URZ ;  /* 0x0000020204187890 */ /* 0x000fe4000fffe03f */
[----:B------:R-:W-:Y:S02]  /*1210*/  UIADD3 UR26, UR11, 0x202, URZ ;  /* 0x000002020b1a7890 */ /* 0x000fe4000fffe03f */
[----:B------:R-:W-:Y:S02]  /*1220*/  UIADD3 UR28, UR4, 0x300, URZ ;  /* 0x00000300041c7890 */ /* 0x000fe4000fffe03f */
[----:B------:R-:W-:Y:S02]  /*1230*/  UIADD3 UR30, UR11, 0x300, URZ ;  /* 0x000003000b1e7890 */ /* 0x000fe4000fffe03f */
[----:B------:R-:W-:Y:S02]  /*1240*/  UIADD3 UR32, UR4, 0x302, URZ ;  /* 0x0000030204207890 */ /* 0x000fe4000fffe03f */
[----:B------:R-:W-:-:S02]  /*1250*/  UIADD3 UR34, UR11, 0x302, URZ ;  /* 0x000003020b227890 */ /* 0x000fc4000fffe03f */
[----:B------:R-:W-:Y:S02]  /*1260*/  UIADD3 UR36, UR4, 0x400, URZ ;  /* 0x0000040004247890 */ /* 0x000fe4000fffe03f */
[----:B------:R-:W-:Y:S01]  /*1270*/  UIADD3 UR38, UR11, 0x400, URZ ;  /* 0x000004000b267890 */ /* 0x000fe2000fffe03f */
[----:B------:R-:W-:Y:S01]  /*1280*/  UMOV UR37, 0x80000020 ;  /* 0x8000002000257882 */ /* 0x000fe20000000000 */
[----:B------:R-:W-:Y:S01]  /*1290*/  UMOV UR39, 0x80000020 ;  /* 0x8000002000277882 */ /* 0x000fe20000000000 */
[----:B------:R-:W-:Y:S02]  /*12a0*/  UIADD3 UR40, UR4, 0x402, URZ ;  /* 0x0000040204287890 */ /* 0x000fe4000fffe03f */
[----:B------:R-:W-:Y:S01]  /*12b0*/  UIADD3 UR42, UR11, 0x402, URZ ;  /* 0x000004020b2a7890 */ /* 0x000fe2000fffe03f */
[----:B------:R-:W-:Y:S01]  /*12c0*/  UMOV UR41, 0x80000020 ;  /* 0x8000002000297882 */ /* 0x000fe20000000000 */
[----:B------:R-:W-:Y:S01]  /*12d0*/  UMOV UR43, 0x80000020 ;  /* 0x80000020002b7882 */ /* 0x000fe20000000000 */
[----:B------:R-:W-:-:S02]  /*12e0*/  UIADD3 UR44, UR4, 0x500, URZ ;  /* 0x00000500042c7890 */ /* 0x000fc4000fffe03f */
[----:B------:R-:W-:Y:S01]  /*12f0*/  UIADD3 UR46, UR11, 0x500, URZ ;  /* 0x000005000b2e7890 */ /* 0x000fe2000fffe03f */
[----:B------:R-:W-:Y:S01]  /*1300*/  UMOV UR45, 0x80000020 ;  /* 0x80000020002d7882 */ /* 0x000fe20000000000 */
[----:B------:R-:W-:Y:S01]  /*1310*/  UMOV UR47, 0x80000020 ;  /* 0x80000020002f7882 */ /* 0x000fe20000000000 */
        /* <DEDUP_REMOVED lines=12> */
[----:B------:R-:W-:Y:S01]  /*13e0*/  ULOP3.LUT UR10, UR10, 0x8, URZ, 0xc, !UPT ;  /* 0x000000080a0a7892 */ /* 0x000fe2000f8e0c3f */
[----:B------:R-:W-:Y:S02]  /*13f0*/  WARPGROUP.DEPBAR.LE gsb0, 0x0 ;  /* 0x00008000000079c5 */ /* 0x000fe40000010000 */
[----:B------:R-:W-:-:S06]  /*1400*/  WARPGROUP.ARRIVE ;  /* 0x00000000000079c5 */ /* 0x000fcc0000000000 */
[----:B------:R-:W-:Y:S01]  /*1410*/  HGMMA.64x64x16.F32.BF16 R24, gdesc[UR12], R24, gsb0 ;  /* 0x00e000000c1879f0 */ /* 0x000fe20008001818 */
[----:B------:R-:W-:Y:S02]  /*1420*/  UIADD3 UR12, UR4, 0x100, URZ ;  /* 0x00000100040c7890 */ /* 0x000fe4000fffe03f */
[----:B------:R-:W-:Y:S01]  /*1430*/  UIADD3 UR14, UR11, 0x100, URZ ;  /* 0x000001000b0e7890 */ /* 0x000fe2000fffe03f */
[----:B------:R-:W-:Y:S01]  /*1440*/  UMOV UR13, 0x80000020 ;  /* 0x80000020000d7882 */ /* 0x000fe20000000000 */
[----:B------:R-:W-:Y:S01]  /*1450*/  UMOV UR15, 0x80000020 ;  /* 0x80000020000f7882 */ /* 0x000fe20000000000 */
[----:B------:R-:W-:Y:S01]  /*1460*/  ULDC UR11, c[0x0][0x604] ;  /* 0x00018100000b7ab9 */ /* 0x000fe20000000800 */
[----:B------:R-:W-:Y:S02]  /*1470*/  WARPGROUP.DEPBAR.LE gsb0, 0x0 ;  /* 0x00008000000079c5 */ /* 0x000fe40000010000 */
[----:B------:R-:W-:-:S06]  /*1480*/  WARPGROUP.ARRIVE ;  /* 0x00000000000079c5 */ /* 0x000fcc0000000000 */
[----:B------:R-:W-:Y:S01]  /*1490*/  HGMMA.64x64x16.F32.BF16 R24, gdesc[UR12], R24, gsb0 ;  /* 0x00e000000c1879f0 */ /* 0x000fe20008001818 */
[----:B------:R-:W-:Y:S02]  /*14a0*/  ULDC UR14, c[0x0][0x604] ;  /* 0x00018100000e7ab9 */ /* 0x000fe40000000800 */
[----:B------:R-:W-:Y:S02]  /*14b0*/  WARPGROUP.DEPBAR.LE gsb0, 0x0 ;  /* 0x00008000000079c5 */ /* 0x000fe40000010000 */
[----:B------:R-:W-:-:S06]  /*14c0*/  WARPGROUP.ARRIVE ;  /* 0x00000000000079c5 */ /* 0x000fcc0000000000 */
[----:B------:R-:W-:Y:S03]  /*14d0*/  HGMMA.64x64x16.F32.BF16 R24, gdesc[UR16], R24, gsb0 ;  /* 0x00e00000101879f0 */ /* 0x000fe60008001818 */
        /* <DEDUP_REMOVED lines=31> */
[----:B-1----:R-:W-:-:S04]  /*16d0*/  FMNMX R3, R24, R25, !PT ;  /* 0x0000001918037209 */ /* 0x002fc80007800000 */
[----:B------:R-:W-:-:S04]  /*16e0*/  FMNMX R0, R28, R3, !PT ;  /* 0x000000031c007209 */ /* 0x000fc80007800000 */
        /* <DEDUP_REMOVED lines=9> */
[----:B------:R-:W-:Y:S02]  /*1780*/  FMNMX R0, R48, R3, !PT ;  /* 0x0000000330007209 */ /* 0x000fe40007800000 */
[----:B------:R-:W-:Y:S02]  /*1790*/  FMNMX R3, R26, R27, !PT ;  /* 0x0000001b1a037209 */ /* 0x000fe40007800000 */
[----:B------:R-:W-:Y:S02]  /*17a0*/  FMNMX R5, R49, R0, !PT ;  /* 0x0000000031057209 */ /* 0x000fe40007800000 */
[----:B------:R-:W-:Y:S02]  /*17b0*/  FMNMX R0, R30, R3, !PT ;  /* 0x000000031e007209 */ /* 0x000fe40007800000 */
[----:B------:R-:W-:Y:S02]  /*17c0*/  FMNMX R4, R52, R5, !PT ;  /* 0x0000000534047209 */ /* 0x000fe40007800000 */
[----:B------:R-:W-:-:S02]  /*17d0*/  FMNMX R3, R31, R0, !PT ;  /* 0x000000001f037209 */ /* 0x000fc40007800000 */
[----:B------:R-:W-:Y:S02]  /*17e0*/  FMNMX R4, R53, R4, !PT ;  /* 0x0000000435047209 */ /* 0x000fe40007800000 */
[----:B------:R-:W-:-:S03]  /*17f0*/  FMNMX R0, R34, R3, !PT ;  /* 0x0000000322007209 */ /* 0x000fc60007800000 */
[----:B------:R-:W1:Y:S01]  /*1800*/  SHFL.BFLY PT, R5, R4, 0x1, 0x1f ;  /* 0x0c201f0004057f89 */ /* 0x000e6200000e0000 */
[----:B------:R-:W-:-:S04]  /*1810*/  FMNMX R3, R35, R0, !PT ;  /* 0x0000000023037209 */ /* 0x000fc80007800000 */
[----:B------:R-:W-:-:S04]  /*1820*/  FMNMX R0, R38, R3, !PT ;  /* 0x0000000326007209 */ /* 0x000fc80007800000 */
[----:B------:R-:W-:-:S04]  /*1830*/  FMNMX R3, R39, R0, !PT ;  /* 0x0000000027037209 */ /* 0x000fc80007800000 */
[----:B------:R-:W-:-:S04]  /*1840*/  FMNMX R0, R42, R3, !PT ;  /* 0x000000032a007209 */ /* 0x000fc80007800000 */
[----:B------:R-:W-:-:S04]  /*1850*/  FMNMX R3, R43, R0, !PT ;  /* 0x000000002b037209 */ /* 0x000fc80007800000 */
[----:B------:R-:W-:Y:S02]  /*1860*/  FMNMX R0, R46, R3, !PT ;  /* 0x000000032e007209 */ /* 0x000fe40007800000 */
[----:B-1----:R-:W-:Y:S02]  /*1870*/  FMNMX R6, R4, R5, !PT ;  /* 0x0000000504067209 */ /* 0x002fe40007800000 */
[----:B------:R-:W-:-:S03]  /*1880*/  FMNMX R3, R47, R0, !PT ;  /* 0x000000002f037209 */ /* 0x000fc60007800000 */
[----:B------:R-:W1:Y:S01]  /*1890*/  SHFL.BFLY PT, R5, R6, 0x2, 0x1f ;  /* 0x0c401f0006057f89 */ /* 0x000e6200000e0000 */
[----:B------:R-:W-:-:S04]  /*18a0*/  FMNMX R0, R50, R3, !PT ;  /* 0x0000000332007209 */ /* 0x000fc80007800000 */
[----:B------:R-:W-:-:S04]  /*18b0*/  FMNMX R3, R51, R0, !PT ;  /* 0x0000000033037209 */ /* 0x000fc80007800000 */
[----:B------:R-:W-:-:S04]  /*18c0*/  FMNMX R0, R54, R3, !PT ;  /* 0x0000000336007209 */ /* 0x000fc80007800000 */
[----:B------:R-:W-:-:S05]  /*18d0*/  FMNMX R0, R55, R0, !PT ;  /* 0x0000000037007209 */ /* 0x000fca0007800000 */
[----:B------:R-:W2:Y:S01]  /*18e0*/  SHFL.BFLY PT, R3, R0, 0x1, 0x1f ;  /* 0x0c201f0000037f89 */ /* 0x000ea200000e0000 */
[----:B-1----:R-:W-:-:S04]  /*18f0*/  FMNMX R5, R6, R5, !PT ;  /* 0x0000000506057209 */ /* 0x002fc80007800000 */
[----:B------:R-:W-:-:S04]  /*1900*/  FSETP.NEU.AND P1, PT, R5, -INF , PT ;  /* 0xff8000000500780b */ /* 0x000fc80003f2d000 */
[----:B------:R-:W-:-:S05]  /*1910*/  FSEL R4, R5, RZ, P1 ;  /* 0x000000ff05047208 */ /* 0x000fca0000800000 */
[----:B------:R-:W-:Y:S01]  /*1920*/  FMUL R7, R4, UR11 ;  /* 0x0000000b04077c20 */ /* 0x000fe20008400000 */
[----:B------:R-:W-:-:S03]  /*1930*/  ULDC UR11, c[0x0][0x604] ;  /* 0x00018100000b7ab9 */ /* 0x000fc60000000800 */
[--C-:B------:R-:W-:Y:S01]  /*1940*/  FFMA R24, R24, UR11, -R7.reuse ;  /* 0x0000000b18187c23 */ /* 0x100fe20008000807 */
[----:B------:R-:W-:Y:S01]  /*1950*/  ULDC UR11, c[0x0][0x604] ;  /* 0x00018100000b7ab9 */ /* 0x000fe20000000800 */
[----:B--2---:R-:W-:Y:S01]  /*1960*/  FMNMX R3, R0, R3, !PT ;  /* 0x0000000300037209 */ /* 0x004fe20007800000 */
[--C-:B------:R-:W-:Y:S01]  /*1970*/  FFMA R25, R25, UR11, -R7.reuse ;  /* 0x0000000b19197c23 */ /* 0x100fe20008000807 */
[----:B------:R-:W-:Y:S01]  /*1980*/  ULDC UR11, c[0x0][0x604] ;  /* 0x00018100000b7ab9 */ /* 0x000fe20000000800 */
[----:B------:R-:W-:Y:S01]  /*1990*/  FSETP.GEU.AND P6, PT, R24, -126, PT ;  /* 0xc2fc00001800780b */ /* 0x000fe20003fce000 */
[--C-:B------:R-:W-:Y:S01]  /*19a0*/  FFMA R28, R28, UR11, -R7.reuse ;  /* 0x0000000b1c1c7c23 */ /* 0x100fe20008000807 */
[----:B------:R-:W1:Y:S01]  /*19b0*/  SHFL.BFLY PT, R4, R3, 0x2, 0x1f ;  /* 0x0c401f0003047f89 */ /* 0x000e6200000e0000 */
[----:B------:R-:W-:Y:S01]  /*19c0*/  FSETP.GEU.AND P5, PT, R25, -126, PT ;  /* 0xc2fc00001900780b */ /* 0x000fe20003fae000 */
[----:B------:R-:W-:Y:S02]  /*19d0*/  ULDC UR11, c[0x0][0x604] ;  /* 0x00018100000b7ab9 */ /* 0x000fe40000000800 */
[----:B------:R-:W-:Y:S01]  /*19e0*/  FSETP.GEU.AND P1, PT, R28, -126, PT ;  /* 0xc2fc00001c00780b */ /* 0x000fe20003f2e000 */
[----:B------:R-:W-:Y:S01]  /*19f0*/  FFMA R29, R29, UR11, -R7 ;  /* 0x0000000b1d1d7c23 */ /* 0x000fe20008000807 */
[----:B------:R-:W-:-:S02]  /*1a00*/  ULDC UR11, c[0x0][0x604] ;  /* 0x00018100000b7ab9 */ /* 0x000fc40000000800 */
[--C-:B------:R-:W-:Y:S01]  /*1a10*/  FFMA R32, R32, UR11, -R7.reuse ;  /* 0x0000000b20207c23 */ /* 0x100fe20008000807 */
[----:B------:R-:W-:Y:S01]  /*1a20*/  ULDC UR11, c[0x0][0x604] ;  /* 0x00018100000b7ab9 */ /* 0x000fe20000000800 */
[----:B------:R-:W-:Y:S01]  /*1a30*/  FSETP.GEU.AND P2, PT, R29, -126, PT ;  /* 0xc2fc00001d00780b */ /* 0x000fe20003f4e000 */
[--C-:B------:R-:W-:Y:S01]  /*1a40*/  FFMA R33, R33, UR11, -R7.reuse ;  /* 0x0000000b21217c23 */ /* 0x100fe20008000807 */
[----:B------:R-:W-:Y:S01]  /*1a50*/  ULDC UR11, c[0x0][0x604] ;  /* 0x00018100000b7ab9 */ /* 0x000fe20000000800 */
[----:B------:R-:W-:Y:S01]  /*1a60*/  FSETP.GEU.AND P3, PT, R32, -126, PT ;  /* 0xc2fc00002000780b */ /* 0x000fe20003f6e000 */
[----:B------:R-:W-:Y:S01]  /*1a70*/  @!P5 FMUL R25, R25, 0.5 ;  /* 0x3f0000001919d820 */ /* 0x000fe20000400000 */
[--C-:B------:R-:W-:Y:S01]  /*1a80*/  FFMA R36, R36, UR11, -R7.reuse ;  /* 0x0000000b24247c23 */ /* 0x100fe20008000807 */
[----:B------:R-:W-:Y:S01]  /*1a90*/  ULDC UR11, c[0x0][0x604] ;  /* 0x00018100000b7ab9 */ /* 0x000fe20000000800 */
[----:B------:R-:W-:Y:S01]  /*1aa0*/  @!P1 FMUL R28, R28, 0.5 ;  /* 0x3f0000001c1c9820 */ /* 0x000fe20000400000 */
[--C-:B------:R-:W-:Y:S01]  /*1ab0*/  FFMA R37, R37, UR11, -R7.reuse ;  /* 0x0000000b25257c23 */ /* 0x100fe20008000807 */
[----:B------:R-:W-:Y:S01]  /*1ac0*/  ULDC UR11, c[0x0][0x604] ;  /* 0x00018100000b7ab9 */ /* 0x000fe20000000800 */
[----:B------:R-:W2:Y:S01]  /*1ad0*/  MUFU.EX2 R25, R25 ;  /* 0x0000001900197308 */ /* 0x000ea20000000800 */
[--C-:B------:R-:W-:Y:S01]  /*1ae0*/  FFMA R40, R40, UR11, -R7.reuse ;  /* 0x0000000b28287c23 */ /* 0x100fe20008000807 */
[----:B------:R-:W-:Y:S01]  /*1af0*/  @!P6 FMUL R24, R24, 0.5 ;  /* 0x3f0000001818e820 */ /* 0x000fe20000400000 */
[----:B------:R-:W-:Y:S01]  /*1b00*/  @!P2 FMUL R29, R29, 0.5 ;  /* 0x3f0000001d1da820 */ /* 0x000fe20000400000 */
[----:B-1----:R-:W-:Y:S01]  /*1b10*/  FMNMX R4, R3, R4, !PT ;  /* 0x0000000403047209 */ /* 0x002fe20007800000 */
[----:B------:R-:W-:Y:S01]  /*1b20*/  ULDC UR11, c[0x0][0x604] ;  /* 0x00018100000b7ab9 */ /* 0x000fe20000000800 */
[----:B------:R-:W-:Y:S01]  /*1b30*/  @!P3 FMUL R32, R32, 0.5 ;  /* 0x3f0000002020b820 */ /* 0x000fe20000400000 */
[----:B------:R-:W-:Y:S01]  /*1b40*/  FFMA R41, R41, UR11, -R7 ;  /* 0x0000000b29297c23 */ /* 0x000fe20008000807 */
[----:B------:R-:W1:Y:S01]  /*1b50*/  MUFU.EX2 R28, R28 ;  /* 0x0000001c001c7308 */ /* 0x000e620000000800 */
[----:B------:R-:W-:Y:S01]  /*1b60*/  FSETP.NEU.AND P4, PT, R4, -INF , PT ;  /* 0xff8000000400780b */ /* 0x000fe20003f8d000 */
[----:B------:R-:W-:-:S02]  /*1b70*/  ULDC UR11, c[0x0][0x604] ;  /* 0x00018100000b7ab9 */ /* 0x000fc40000000800 */
[--C-:B------:R-:W-:Y:S01]  /*1b80*/  FFMA R44, R44, UR11, -R7.reuse ;  /* 0x0000000b2c2c7c23 */ /* 0x100fe20008000807 */
[----:B------:R-:W-:Y:S01]  /*1b90*/  FSEL R0, R4, RZ, P4 ;  /* 0x000000ff04007208 */ /* 0x000fe20002000000 */
[----:B------:R-:W-:Y:S01]  /*1ba0*/  ULDC UR11, c[0x0][0x604] ;  /* 0x00018100000b7ab9 */ /* 0x000fe20000000800 */
[----:B------:R-:W-:Y:S01]  /*1bb0*/  FSETP.GEU.AND P4, PT, R33, -126, PT ;  /* 0xc2fc00002100780b */ /* 0x000fe20003f8e000 */
[----:B------:R-:W3:Y:S01]  /*1bc0*/  MUFU.EX2 R24, R24 ;  /* 0x0000001800187308 */ /* 0x000ee20000000800 */
[----:B--2---:R-:W-:Y:S01]  /*1bd0*/  @!P5 FMUL R25, R25, R25 ;  /* 0x000000191919d220 */ /* 0x004fe20000400000 */
[----:B------:R-:W-:Y:S01]  /*1be0*/  FSETP.GEU.AND P5, PT, R37, -126, PT ;  /* 0xc2fc00002500780b */ /* 0x000fe20003fae000 */
[--C-:B------:R-:W-:Y:S01]  /*1bf0*/  FFMA R45, R45, UR11, -R7.reuse ;  /* 0x0000000b2d2d7c23 */ /* 0x100fe20008000807 */
[----:B------:R-:W-:Y:S02]  /*1c00*/  ULDC UR11, c[0x0][0x604] ;  /* 0x00018100000b7ab9 */ /* 0x000fe40000000800 */
[--C-:B------:R-:W-:Y:S01]  /*1c10*/  FFMA R48, R48, UR11, -R7.reuse ;  /* 0x0000000b30307c23 */ /* 0x100fe20008000807 */
[----:B------:R-:W-:Y:S01]  /*1c20*/  ULDC UR11, c[0x0][0x604] ;  /* 0x00018100000b7ab9 */ /* 0x000fe20000000800 */
[----:B------:R-:W2:Y:S01]  /*1c30*/  MUFU.EX2 R29, R29 ;  /* 0x0000001d001d7308 */ /* 0x000ea20000000800 */
[----:B-1----:R-:W-:Y:S01]  /*1c40*/  @!P1 FMUL R28, R28, R28 ;  /* 0x0000001c1c1c9220 */ /* 0x002fe20000400000 */
[----:B------:R-:W-:Y:S01]  /*1c50*/  FSETP.GEU.AND P1, PT, R40, -126, PT ;  /* 0xc2fc00002800780b */ /* 0x000fe20003f2e000 */
[----:B------:R-:W-:Y:S01]  /*1c60*/  FFMA R49, R49, UR11, -R7 ;  /* 0x0000000b31317c23 */ /* 0x000fe20008000807 */
[----:B------:R-:W-:Y:S01]  /*1c70*/  @!P4 FMUL R33, R33, 0.5 ;  /* 0x3f0000002121c820 */ /* 0x000fe20000400000 */
[----:B------:R-:W-:-:S02]  /*1c80*/  ULDC UR11, c[0x0][0x604] ;  /* 0x00018100000b7ab9 */ /* 0x000fc40000000800 */
[----:B------:R-:W-:Y:S01]  /*1c90*/  @!P5 FMUL R37, R37, 0.5 ;  /* 0x3f0000002525d820 */ /* 0x000fe20000400000 */
[----:B------:R-:W1:Y:S01]  /*1ca0*/  MUFU.EX2 R32, R32 ;  /* 0x0000002000207308 */ /* 0x000e620000000800 */
[--C-:B------:R-:W-:Y:S01]  /*1cb0*/  FFMA R52, R52, UR11, -R7.reuse ;  /* 0x0000000b34347c23 */ /* 0x100fe20008000807 */
[----:B---3--:R-:W-:Y:S01]  /*1cc0*/  @!P6 FMUL R24, R24, R24 ;  /* 0x000000181818e220 */ /* 0x008fe20000400000 */
[----:B------:R-:W-:Y:S01]  /*1cd0*/  FSETP.GEU.AND P6, PT, R36, -126, PT ;  /* 0xc2fc00002400780b */ /* 0x000fe20003fce000 */
[----:B------:R-:W-:Y:S02]  /*1ce0*/  ULDC UR11, c[0x0][0x604] ;  /* 0x00018100000b7ab9 */ /* 0x000fe40000000800 */
[----:B------:R-:W-:Y:S01]  /*1cf0*/  FFMA R53, R53, UR11, -R7 ;  /* 0x0000000b35357c23 */ /* 0x000fe20008000807 */
[----:B------:R-:W-:Y:S01]  /*1d00*/  @!P1 FMUL R40, R40, 0.5 ;  /* 0x3f00000028289820 */ /* 0x000fe20000400000 */
[----:B------:R-:W3:Y:S01]  /*1d10*/  MUFU.EX2 R33, R33 ;  /* 0x0000002100217308 */ /* 0x000ee20000000800 */
[----:B--2---:R-:W-:Y:S01]  /*1d20*/  @!P2 FMUL R29, R29, R29 ;  /* 0x0000001d1d1da220 */ /* 0x004fe20000400000 */
[----:B------:R-:W-:Y:S01]  /*1d30*/  FSETP.GEU.AND P2, PT, R41, -126, PT ;  /* 0xc2fc00002900780b */ /* 0x000fe20003f4e000 */
[----:B------:R-:W-:-:S02]  /*1d40*/  ULDC UR11, c[0x0][0x604] ;  /* 0x00018100000b7ab9 */ /* 0x000fc40000000800 */
[----:B------:R-:W-:Y:S01]  /*1d50*/  FMUL R0, R0, UR11 ;  /* 0x0000000b00007c20 */ /* 0x000fe20008400000 */
[----:B------:R-:W-:Y:S02]  /*1d60*/  ULDC UR11, c[0x0][0x604] ;  /* 0x00018100000b7ab9 */ /* 0x000fe40000000800 */
[----:B------:R-:W2:Y:S01]  /*1d70*/  MUFU.EX2 R37, R37 ;  /* 0x0000002500257308 */ /* 0x000ea20000000800 */
[----:B-1----:R-:W-:Y:S01]  /*1d80*/  @!P3 FMUL R32, R32, R32 ;  /* 0x000000202020b220 */ /* 0x002fe20000400000 */
[----:B------:R-:W-:Y:S01]  /*1d90*/  FSETP.GEU.AND P3, PT, R44, -126, PT ;  /* 0xc2fc00002c00780b */ /* 0x000fe20003f6e000 */
[----:B------:R-:W-:Y:S01]  /*1da0*/  @!P6 FMUL R36, R36, 0.5 ;  /* 0x3f0000002424e820 */ /* 0x000fe20000400000 */
[--C-:B------:R-:W-:Y:S01]  /*1db0*/  FFMA R26, R26, UR11, -R0.reuse ;  /* 0x0000000b1a1a7c23 */ /* 0x100fe20008000800 */
[----:B------:R-:W-:Y:S01]  /*1dc0*/  ULDC UR11, c[0x0][0x604] ;  /* 0x00018100000b7ab9 */ /* 0x000fe20000000800 */
[--C-:B------:R-:W-:Y:S01]  /*1dd0*/  FFMA R55, R55, UR14, -R0.reuse ;  /* 0x0000000e37377c23 */ /* 0x100fe20008000800 */
[----:B------:R-:W-:Y:S01]  /*1de0*/  @!P2 FMUL R41, R41, 0.5 ;  /* 0x3f0000002929a820 */ /* 0x000fe20000400000 */
[----:B------:R-:W1:Y:S01]  /*1df0*/  MUFU.EX2 R9, R40 ;  /* 0x0000002800097308 */ /* 0x000e620000000800 */
[----:B---3--:R-:W-:Y:S01]  /*1e00*/  @!P4 FMUL R33, R33, R33 ;  /* 0x000000212121c220 */ /* 0x008fe20000400000 */
[----:B------:R-:W-:Y:S01]  /*1e10*/  FSETP.GEU.AND P4, PT, R45, -126, PT ;  /* 0xc2fc00002d00780b */ /* 0x000fe20003f8e000 */
[----:B------:R-:W-:Y:S01]  /*1e20*/  FFMA R27, R27, UR11, -R0 ;  /* 0x0000000b1b1b7c23 */ /* 0x000fe20008000800 */
[----:B------:R-:W-:-:S02]  /*1e30*/  ULDC UR11, c[0x0][0x604] ;  /* 0x00018100000b7ab9 */ /* 0x000fc40000000800 */
[--C-:B------:R-:W-:Y:S01]  /*1e40*/  FFMA R30, R30, UR11, -R0.reuse ;  /* 0x0000000b1e1e7c23 */ /* 0x100fe20008000800 */
[----:B------:R-:W-:Y:S01]  /*1e50*/  @!P3 FMUL R44, R44, 0.5 ;  /* 0x3f0000002c2cb820 */ /* 0x000fe20000400000 */
[----:B------:R-:W3:Y:S01]  /*1e60*/  MUFU.EX2 R6, R41 ;  /* 0x0000002900067308 */ /* 0x000ee20000000800 */
[----:B--2---:R-:W-:Y:S01]  /*1e70*/  @!P5 FMUL R37, R37, R37 ;  /* 0x000000252525d220 */ /* 0x004fe20000400000 */
[----:B------:R-:W-:Y:S01]  /*1e80*/  FSETP.GEU.AND P5, PT, R49, -126, PT ;  /* 0xc2fc00003100780b */ /* 0x000fe20003fae000 */
[----:B------:R-:W-:Y:S02]  /*1e90*/  ULDC UR11, c[0x0][0x604] ;  /* 0x00018100000b7ab9 */ /* 0x000fe40000000800 */
[--C-:B------:R-:W-:Y:S01]  /*1ea0*/  FFMA R31, R31, UR11, -R0.reuse ;  /* 0x0000000b1f1f7c23 */ /* 0x100fe20008000800 */
[----:B------:R-:W-:Y:S01]  /*1eb0*/  ULDC UR11, c[0x0][0x604] ;  /* 0x00018100000b7ab9 */ /* 0x000fe20000000800 */
[----:B------:R-:W-:Y:S01]  /*1ec0*/  @!P4 FMUL R45, R45, 0.5 ;  /* 0x3f0000002d2dc820 */ /* 0x000fe20000400000 */
[----:B------:R-:W2:Y:S01]  /*1ed0*/  MUFU.EX2 R36, R36 ;  /* 0x0000002400247308 */ /* 0x000ea20000000800 */
[----:B-1----:R-:W-:Y:S01]  /*1ee0*/  @!P1 FMUL R9, R9, R9 ;  /* 0x0000000909099220 */ /* 0x002fe20000400000 */
[----:B------:R-:W-:Y:S01]  /*1ef0*/  FSETP.GEU.AND P1, PT, R52, -126, PT ;  /* 0xc2fc00003400780b */ /* 0x000fe20003f2e000 */
[----:B------:R-:W-:Y:S01]  /*1f00*/  FFMA R34, R34, UR11, -R0 ;  /* 0x0000000b22227c23 */ /* 0x000fe20008000800 */
[----:B------:R-:W-:-:S02]  /*1f10*/  ULDC UR11, c[0x0][0x604] ;  /* 0x00018100000b7ab9 */ /* 0x000fc40000000800 */
[--C-:B------:R-:W-:Y:S01]  /*1f20*/  FFMA R35, R35, UR11, -R0.reuse ;  /* 0x0000000b23237c23 */ /* 0x100fe20008000800 */
[----:B------:R-:W-:Y:S01]  /*1f30*/  @!P5 FMUL R49, R49, 0.5 ;  /* 0x3f0000003131d820 */ /* 0x000fe20000400000 */
[----:B------:R-:W1:Y:S01]  /*1f40*/  MUFU.EX2 R10, R45 ;  /* 0x0000002d000a7308 */ /* 0x000e620000000800 */
[----:B---3--:R-:W-:Y:S01]  /*1f50*/  @!P2 FMUL R6, R6, R6 ;  /* 0x000000060606a220 */ /* 0x008fe20000400000 */
[----:B------:R-:W-:Y:S01]  /*1f60*/  FSETP.GEU.AND P2, PT, R53, -126, PT ;  /* 0xc2fc00003500780b */ /* 0x000fe20003f4e000 */
[----:B------:R-:W-:Y:S02]  /*1f70*/  ULDC UR11, c[0x0][0x604] ;  /* 0x00018100000b7ab9 */ /* 0x000fe40000000800 */
[--C-:B------:R-:W-:Y:S01]  /*1f80*/  FFMA R38, R38, UR11, -R0.reuse ;  /* 0x0000000b26267c23 */ /* 0x100fe20008000800 */
[----:B------:R-:W-:Y:S01]  /*1f90*/  ULDC UR11, c[0x0][0x604] ;  /* 0x00018100000b7ab9 */ /* 0x000fe20000000800 */
[----:B------:R-:W-:Y:S01]  /*1fa0*/  @!P1 FMUL R52, R52, 0.5 ;  /* 0x3f00000034349820 */ /* 0x000fe20000400000 */
[----:B------:R-:W3:Y:S01]  /*1fb0*/  MUFU.EX2 R12, R49 ;  /* 0x00000031000c7308 */ /* 0x000ee20000000800 */
[----:B--2---:R-:W-:Y:S01]  /*1fc0*/  @!P6 FMUL R36, R36, R36 ;  /* 0x000000242424e220 */ /* 0x004fe20000400000 */
[----:B------:R-:W-:Y:S01]  /*1fd0*/  FSETP.GEU.AND P6, PT, R48, -126, PT ;  /* 0xc2fc00003000780b */ /* 0x000fe20003fce000 */
[----:B------:R-:W-:Y:S01]  /*1fe0*/  FFMA R39, R39, UR11, -R0 ;  /* 0x0000000b27277c23 */ /* 0x000fe20008000800 */
[----:B------:R-:W-:-:S02]  /*1ff0*/  ULDC UR11, c[0x0][0x604] ;  /* 0x00018100000b7ab9 */ /* 0x000fc40000000800 */
[--C-:B------:R-:W-:Y:S01]  /*2000*/  FFMA R3, R42, UR11, -R0.reuse ;  /* 0x0000000b2a037c23 */ /* 0x100fe20008000800 */
[----:B------:R-:W-:Y:S01]  /*2010*/  @!P2 FMUL R53, R53, 0.5 ;  /* 0x3f0000003535a820 */ /* 0x000fe20000400000 */
[----:B------:R-:W2:Y:S01]  /*2020*/  MUFU.EX2 R13, R52 ;  /* 0x00000034000d7308 */ /* 0x000ea20000000800 */
[----:B-1----:R-:W-:Y:S01]  /*2030*/  @!P4 FMUL R10, R10, R10 ;  /* 0x0000000a0a0ac220 */ /* 0x002fe20000400000 */
[----:B------:R-:W-:Y:S01]  /*2040*/  FSETP.GEU.AND P4, PT, R27, -126, PT ;  /* 0xc2fc00001b00780b */ /* 0x000fe20003f8e000 */
[----:B------:R-:W-:Y:S02]  /*2050*/  ULDC UR11, c[0x0][0x604] ;  /* 0x00018100000b7ab9 */ /* 0x000fe40000000800 */
[--C-:B------:R-:W-:Y:S01]  /*2060*/  FFMA R43, R43, UR11, -R0.reuse ;  /* 0x0000000b2b2b7c23 */ /* 0x100fe20008000800 */
[----:B------:R-:W-:Y:S01]  /*2070*/  ULDC UR11, c[0x0][0x604] ;  /* 0x00018100000b7ab9 */ /* 0x000fe20000000800 */
[----:B------:R-:W-:Y:S01]  /*2080*/  @!P6 FMUL R48, R48, 0.5 ;  /* 0x3f0000003030e820 */ /* 0x000fe20000400000 */
[----:B------:R-:W1:Y:S01]  /*2090*/  MUFU.EX2 R11, R44 ;  /* 0x0000002c000b7308 */ /* 0x000e620000000800 */
[----:B---3--:R-:W-:Y:S01]  /*20a0*/  @!P5 FMUL R12, R12, R12 ;  /* 0x0000000c0c0cd220 */ /* 0x008fe20000400000 */
[----:B------:R-:W-:Y:S01]  /*20b0*/  FSETP.GEU.AND P5, PT, R31, -126, PT ;  /* 0xc2fc00001f00780b */ /* 0x000fe20003fae000 */
[----:B------:R-:W-:Y:S01]  /*20c0*/  FFMA R51, R51, UR11, -R0 ;  /* 0x0000000b33337c23 */ /* 0x000fe20008000800 */
[----:B------:R-:W-:Y:S01]  /*20d0*/  ULDC UR11, c[0x0][0x604] ;  /* 0x00018100000b7ab9 */ /* 0x000fe20000000800 */
[----:B------:R-:W-:Y:S01]  /*20e0*/  FADD R23, R29, R10 ;  /* 0x0000000a1d177221 */ /* 0x000fe20000000000 */
[----:B------:R-:W-:Y:S01]  /*20f0*/  FFMA R46, R46, UR11, -R0 ;  /* 0x0000000b2e2e7c23 */ /* 0x000fe20008000800 */
[----:B------:R-:W-:Y:S01]  /*2100*/  @!P4 FMUL R27, R27, 0.5 ;  /* 0x3f0000001b1bc820 */ /* 0x000fe20000400000 */
[----:B------:R-:W3:Y:S01]  /*2110*/  MUFU.EX2 R14, R53 ;  /* 0x00000035000e7308 */ /* 0x000ee20000000800 */
[----:B--2---:R-:W-:Y:S01]  /*2120*/  @!P1 FMUL R13, R13, R13 ;  /* 0x0000000d0d0d9220 */ /* 0x004fe20000400000 */
[----:B------:R-:W-:Y:S01]  /*2130*/  FSETP.GEU.AND P1, PT, R34, -126, PT ;  /* 0xc2fc00002200780b */ /* 0x000fe20003f2e000 */
[----:B------:R-:W-:-:S02]  /*2140*/  ULDC UR11, c[0x0][0x604] ;  /* 0x00018100000b7ab9 */ /* 0x000fc40000000800 */
[--C-:B------:R-:W-:Y:S01]  /*2150*/  FFMA R47, R47, UR11, -R0.reuse ;  /* 0x0000000b2f2f7c23 */ /* 0x100fe20008000800 */
[----:B------:R-:W-:Y:S01]  /*2160*/  ULDC UR11, c[0x0][0x604] ;  /* 0x00018100000b7ab9 */ /* 0x000fe20000000800 */
[----:B------:R-:W-:Y:S01]  /*2170*/  @!P5 FMUL R31, R31, 0.5 ;  /* 0x3f0000001f1fd820 */ /* 0x000fe20000400000 */
[----:B------:R-:W2:Y:S01]  /*2180*/  MUFU.EX2 R18, R27 ;  /* 0x0000001b00127308 */ /* 0x000ea20000000800 */
[----:B-1----:R-:W-:Y:S01]  /*2190*/  @!P3 FMUL R11, R11, R11 ;  /* 0x0000000b0b0bb220 */ /* 0x002fe20000400000 */
[----:B------:R-:W-:Y:S01]  /*21a0*/  FSETP.GEU.AND P3, PT, R26, -126, PT ;  /* 0xc2fc00001a00780b */ /* 0x000fe20003f6e000 */
[--C-:B------:R-:W-:Y:S01]  /*21b0*/  FFMA R50, R50, UR11, -R0.reuse ;  /* 0x0000000b32327c23 */ /* 0x100fe20008000800 */
[----:B------:R-:W-:Y:S01]  /*21c0*/  ULDC UR11, c[0x0][0x604] ;  /* 0x00018100000b7ab9 */ /* 0x000fe20000000800 */
[----:B------:R-:W-:Y:S01]  /*21d0*/  FADD R21, R28, R11 ;  /* 0x0000000b1c157221 */ /* 0x000fe20000000000 */
[----:B------:R-:W-:Y:S01]  /*21e0*/  FFMA R0, R54, UR11, -R0 ;  /* 0x0000000b36007c23 */ /* 0x000fe20008000800 */
[----:B------:R-:W-:Y:S01]  /*21f0*/  @!P1 FMUL R34, R34, 0.5 ;  /* 0x3f00000022229820 */ /* 0x000fe20000400000 */
[----:B------:R-:W1:Y:S01]  /*2200*/  MUFU.EX2 R20, R31 ;  /* 0x0000001f00147308 */ /* 0x000e620000000800 */
[----:B---3--:R-:W-:Y:S01]  /*2210*/  @!P2 FMUL R14, R14, R14 ;  /* 0x0000000e0e0ea220 */ /* 0x008fe20000400000 */
[----:B------:R-:W-:-:S05]  /*2220*/  FSETP.GEU.AND P2, PT, R35, -126, PT ;  /* 0xc2fc00002300780b */ /* 0x000fca0003f4e000 */
[----:B------:R-:W-:Y:S01]  /*2230*/  @!P3 FMUL R26, R26, 0.5 ;  /* 0x3f0000001a1ab820 */ /* 0x000fe20000400000 */
[----:B------:R3:W4:Y:S01]  /*2240*/  MUFU.EX2 R19, R34 ;  /* 0x0000002200137308 */ /* 0x0007220000000800 */
[----:B--2---:R-:W-:Y:S01]  /*2250*/  @!P4 FMUL R18, R18, R18 ;  /* 0x000000121212c220 */ /* 0x004fe20000400000 */
[----:B------:R-:W-:-:S05]  /*2260*/  FSETP.GEU.AND P4, PT, R39, -126, PT ;  /* 0xc2fc00002700780b */ /* 0x000fca0003f8e000 */
[----:B------:R-:W-:Y:S01]  /*2270*/  @!P2 FMUL R35, R35, 0.5 ;  /* 0x3f0000002323a820 */ /* 0x000fe20000400000 */
[----:B------:R-:W2:Y:S01]  /*2280*/  MUFU.EX2 R7, R48 ;  /* 0x0000003000077308 */ /* 0x000ea20000000800 */
[----:B-1----:R-:W-:Y:S01]  /*2290*/  @!P5 FMUL R20, R20, R20 ;  /* 0x000000141414d220 */ /* 0x002fe20000400000 */
[----:B------:R-:W-:Y:S01]  /*22a0*/  FSETP.GEU.AND P5, PT, R43, -126, PT ;  /* 0xc2fc00002b00780b */ /* 0x000fe20003fae000 */
[----:B---3--:R-:W-:-:S04]  /*22b0*/  FADD R34, R37, R14 ;  /* 0x0000000e25227221 */ /* 0x008fc80000000000 */
[----:B------:R-:W-:Y:S01]  /*22c0*/  @!P4 FMUL R39, R39, 0.5 ;  /* 0x3f0000002727c820 */ /* 0x000fe20000400000 */
[----:B------:R1:W3:Y:S01]  /*22d0*/  MUFU.EX2 R15, R26 ;  /* 0x0000001a000f7308 */ /* 0x0002e20000000800 */
[----:B----4-:R-:W-:Y:S01]  /*22e0*/  @!P1 FMUL R19, R19, R19 ;  /* 0x0000001313139220 */ /* 0x010fe20000400000 */
[----:B------:R-:W-:Y:S01]  /*22f0*/  FSETP.GEU.AND P1, PT, R51, -126, PT ;  /* 0xc2fc00003300780b */ /* 0x000fe20003f2e000 */
[----:B------:R-:W-:-:S04]  /*2300*/  FADD R34, R23, R34 ;  /* 0x0000002217227221 */ /* 0x000fc80000000000 */
[----:B------:R-:W-:Y:S01]  /*2310*/  @!P5 FMUL R43, R43, 0.5 ;  /* 0x3f0000002b2bd820 */ /* 0x000fe20000400000 */
[----:B------:R-:W4:Y:S01]  /*2320*/  MUFU.EX2 R40, R35 ;  /* 0x0000002300287308 */ /* 0x000f220000000800 */
[----:B--2---:R-:W-:Y:S01]  /*2330*/  @!P6 FMUL R7, R7, R7 ;  /* 0x000000070707e220 */ /* 0x004fe20000400000 */
[----:B------:R-:W-:-:S03]  /*2340*/  FSETP.GEU.AND P6, PT, R30, -126, PT ;  /* 0xc2fc00001e00780b */ /* 0x000fc60003fce000 */
[----:B-1----:R-:W-:Y:S02]  /*2350*/  FADD R26, R32, R7 ;  /* 0x00000007201a7221 */ /* 0x002fe40000000000 */
[----:B------:R-:W-:Y:S01]  /*2360*/  @!P1 FMUL R51, R51, 0.5 ;  /* 0x3f00000033339820 */ /* 0x000fe20000400000 */
[----:B------:R-:W1:Y:S01]  /*2370*/  MUFU.EX2 R42, R39 ;  /* 0x00000027002a7308 */ /* 0x000e620000000800 */
[----:B---3--:R-:W-:Y:S01]  /*2380*/  @!P3 FMUL R15, R15, R15 ;  /* 0x0000000f0f0fb220 */ /* 0x008fe20000400000 */
[----:B------:R-:W-:-:S05]  /*2390*/  FSETP.GEU.AND P3, PT, R38, -126, PT ;  /* 0xc2fc00002600780b */ /* 0x000fca0003f6e000 */
[----:B------:R-:W-:Y:S01]  /*23a0*/  @!P6 FMUL R30, R30, 0.5 ;  /* 0x3f0000001e1ee820 */ /* 0x000fe20000400000 */
[----:B------:R-:W2:Y:S01]  /*23b0*/  MUFU.EX2 R43, R43 ;  /* 0x0000002b002b7308 */ /* 0x000ea20000000800 */
[----:B----4-:R-:W-:Y:S01]  /*23c0*/  @!P2 FMUL R40, R40, R40 ;  /* 0x000000282828a220 */ /* 0x010fe20000400000 */
[----:B------:R-:W-:-:S05]  /*23d0*/  FSETP.GEU.AND P2, PT, R46, -126, PT ;  /* 0xc2fc00002e00780b */ /* 0x000fca0003f4e000 */
[----:B------:R-:W-:Y:S01]  /*23e0*/  @!P3 FMUL R38, R38, 0.5 ;  /* 0x3f0000002626b820 */ /* 0x000fe20000400000 */
[----:B------:R3:W4:Y:S01]  /*23f0*/  MUFU.EX2 R17, R30 ;  /* 0x0000001e00117308 */ /* 0x0007220000000800 */
[----:B-1----:R-:W-:Y:S01]  /*2400*/  @!P4 FMUL R42, R42, R42 ;  /* 0x0000002a2a2ac220 */ /* 0x002fe20000400000 */
[----:B------:R-:W-:-:S05]  /*2410*/  FSETP.GEU.AND P4, PT, R50, -126, PT ;  /* 0xc2fc00003200780b */ /* 0x000fca0003f8e000 */
[----:B------:R-:W-:Y:S01]  /*2420*/  @!P2 FMUL R46, R46, 0.5 ;  /* 0x3f0000002e2ea820 */ /* 0x000fe20000400000 */
[----:B------:R1:W5:Y:S01]  /*2430*/  MUFU.EX2 R31, R38 ;  /* 0x00000026001f7308 */ /* 0x0003620000000800 */
[----:B--2---:R-:W-:Y:S01]  /*2440*/  @!P5 FMUL R43, R43, R43 ;  /* 0x0000002b2b2bd220 */ /* 0x004fe20000400000 */
[----:B------:R-:W-:Y:S01]  /*2450*/  FSETP.GEU.AND P5, PT, R55, -126, PT ;  /* 0xc2fc00003700780b */ /* 0x000fe20003fae000 */
[----:B---3--:R-:W-:-:S04]  /*2460*/  FADD R30, R36, R13 ;  /* 0x0000000d241e7221 */ /* 0x008fc80000000000 */
[----:B------:R-:W-:Y:S01]  /*2470*/  @!P4 FMUL R50, R50, 0.5 ;  /* 0x3f0000003232c820 */ /* 0x000fe20000400000 */
[----:B------:R-:W2:Y:S01]  /*2480*/  MUFU.EX2 R51, R51 ;  /* 0x0000003300337308 */ /* 0x000ea20000000800 */
[----:B----4-:R-:W-:Y:S01]  /*2490*/  @!P6 FMUL R17, R17, R17 ;  /* 0x000000111111e220 */ /* 0x010fe20000400000 */
[----:B------:R-:W-:Y:S01]  /*24a0*/  FSETP.GEU.AND P6, PT, R3, -126, PT ;  /* 0xc2fc00000300780b */ /* 0x000fe20003fce000 */
[----:B-1----:R-:W-:Y:S01]  /*24b0*/  FADD R38, R18, R43 ;  /* 0x0000002b12267221 */ /* 0x002fe20000000000 */
[----:B------:R-:W-:-:S03]  /*24c0*/  FADD R30, R21, R30 ;  /* 0x0000001e151e7221 */ /* 0x000fc60000000000 */
[----:B------:R-:W-:Y:S01]  /*24d0*/  @!P5 FMUL R55, R55, 0.5 ;  /* 0x3f0000003737d820 */ /* 0x000fe20000400000 */
[----:B------:R-:W1:Y:S01]  /*24e0*/  MUFU.EX2 R46, R46 ;  /* 0x0000002e002e7308 */ /* 0x000e620000000800 */
[----:B-----5:R-:W-:Y:S01]  /*24f0*/  @!P3 FMUL R31, R31, R31 ;  /* 0x0000001f1f1fb220 */ /* 0x020fe20000400000 */
[----:B------:R-:W-:-:S05]  /*2500*/  FSETP.GEU.AND P3, PT, R47, -126, PT ;  /* 0xc2fc00002f00780b */ /* 0x000fca0003f6e000 */
[----:B------:R-:W-:Y:S01]  /*2510*/  @!P6 FMUL R3, R3, 0.5 ;  /* 0x3f0000000303e820 */ /* 0x000fe20000400000 */
[----:B------:R-:W3:Y:S01]  /*2520*/  MUFU.EX2 R50, R50 ;  /* 0x0000003200327308 */ /* 0x000ee20000000800 */
[----:B--2---:R-:W-:Y:S01]  /*2530*/  @!P1 FMUL R51, R51, R51 ;  /* 0x0000003333339220 */ /* 0x004fe20000400000 */
[----:B------:R-:W-:-:S03]  /*2540*/  FSETP.GEU.AND P1, PT, R0, -126, PT ;  /* 0xc2fc00000000780b */ /* 0x000fc60003f2e000 */
[----:B------:R-:W-:Y:S02]  /*2550*/  FADD R41, R40, R51 ;  /* 0x0000003328297221 */ /* 0x000fe40000000000 */
[----:B------:R-:W-:Y:S01]  /*2560*/  @!P3 FMUL R47, R47, 0.5 ;  /* 0x3f0000002f2fb820 */ /* 0x000fe20000400000 */
[----:B------:R2:W4:Y:S01]  /*2570*/  MUFU.EX2 R44, R3 ;  /* 0x00000003002c7308 */ /* 0x0005220000000800 */
[----:B-1----:R-:W-:Y:S01]  /*2580*/  @!P2 FMUL R46, R46, R46 ;  /* 0x0000002e2e2ea220 */ /* 0x002fe20000400000 */
[----:B------:R-:W-:-:S03]  /*2590*/  FADD R45, R38, R41 ;  /* 0x00000029262d7221 */ /* 0x000fc60000000000 */
[----:B------:R-:W-:Y:S02]  /*25a0*/  FADD R21, R17, R46 ;  /* 0x0000002e11157221 */ /* 0x000fe40000000000 */
[----:B------:R-:W-:Y:S01]  /*25b0*/  @!P1 FMUL R0, R0, 0.5 ;  /* 0x3f00000000009820 */ /* 0x000fe20000400000 */
[----:B------:R-:W1:Y:S01]  /*25c0*/  MUFU.EX2 R35, R47 ;  /* 0x0000002f00237308 */ /* 0x000e620000000800 */
[----:B--2---:R-:W-:Y:S01]  /*25d0*/  FADD R3, R24, R9 ;  /* 0x0000000918037221 */ /* 0x004fe20000000000 */
[----:B---3--:R-:W-:Y:S01]  /*25e0*/  @!P4 FMUL R50, R50, R50 ;  /* 0x000000323232c220 */ /* 0x008fe20000400000 */
[----:B------:R-:W-:Y:S02]  /*25f0*/  F2FP.BF16.F32.PACK_AB R24, R25, R24 ;  /* 0x000000181918723e */ /* 0x000fe400000010ff */
[----:B------:R-:W-:Y:S01]  /*2600*/  FADD R27, R3, R26 ;  /* 0x0000001a031b7221 */ /* 0x000fe20000000000 */
[----:B------:R-:W-:Y:S01]  /*2610*/  FADD R3, R25, R6 ;  /* 0x0000000619037221 */ /* 0x000fe20000000000 */
[----:B------:R-:W-:Y:S01]  /*2620*/  FADD R26, R33, R12 ;  /* 0x0000000c211a7221 */ /* 0x000fe20000000000 */
[----:B------:R-:W2:Y:S01]  /*2630*/  MUFU.EX2 R39, R55 ;  /* 0x0000003700277308 */ /* 0x000ea20000000800 */
[----:B----4-:R-:W-:Y:S01]  /*2640*/  @!P6 FMUL R44, R44, R44 ;  /* 0x0000002c2c2ce220 */ /* 0x010fe20000400000 */
[----:B------:R-:W-:Y:S01]  /*2650*/  FADD R41, R19, R50 ;  /* 0x0000003213297221 */ /* 0x000fe20000000000 */
[----:B------:R-:W-:Y:S01]  /*2660*/  FADD R3, R3, R26 ;  /* 0x0000001a03037221 */ /* 0x000fe20000000000 */
[----:B------:R-:W-:Y:S01]  /*2670*/  FADD R27, R27, R30 ;  /* 0x0000001e1b1b7221 */ /* 0x000fe20000000000 */
[----:B------:R-:W-:-:S02]  /*2680*/  F2FP.BF16.F32.PACK_AB R30, R37, R36 ;  /* 0x00000024251e723e */ /* 0x000fc400000010ff */
[----:B------:R-:W-:Y:S01]  /*2690*/  FADD R34, R3, R34 ;  /* 0x0000002203227221 */ /* 0x000fe20000000000 */
[----:B------:R3:W4:Y:S01]  /*26a0*/  MUFU.EX2 R48, R0 ;  /* 0x0000000000307308 */ /* 0x0007220000000800 */
[----:B-1----:R-:W-:Y:S01]  /*26b0*/  @!P3 FMUL R35, R35, R35 ;  /* 0x000000232323b220 */ /* 0x002fe20000400000 */
[----:B------:R-:W-:Y:S02]  /*26c0*/  MOV R3, UR10 ;  /* 0x0000000a00037c02 */ /* 0x000fe40008000f00 */
[----:B------:R-:W-:Y:S01]  /*26d0*/  F2FP.BF16.F32.PACK_AB R36, R12, R7 ;  /* 0x000000070c24723e */ /* 0x000fe200000010ff */
[----:B------:R-:W-:Y:S01]  /*26e0*/  FADD R23, R20, R35 ;  /* 0x0000002314177221 */ /* 0x000fe20000000000 */
[----:B------:R1:W-:Y:S01]  /*26f0*/  SYNCS.ARRIVE.TRANS64.A1T0 RZ, [R3+UR6], RZ ;  /* 0x000000ff03ff79a7 */ /* 0x0003e20008100006 */
[----:B------:R-:W-:Y:S01]  /*2700*/  F2FP.BF16.F32.PACK_AB R25, R18, R15 ;  /* 0x0000000f1219723e */ /* 0x000fe200000010ff */
[----:B--2---:R-:W-:Y:S01]  /*2710*/  @!P5 FMUL R39, R39, R39 ;  /* 0x000000272727d220 */ /* 0x004fe20000400000 */
[----:B---3--:R-:W-:Y:S01]  /*2720*/  FADD R0, R15, R44 ;  /* 0x0000002c0f007221 */ /* 0x008fe20000000000 */
[----:B------:R-:W-:-:S02]  /*2730*/  F2FP.BF16.F32.PACK_AB R35, R35, R46 ;  /* 0x0000002e2323723e */ /* 0x000fc400000010ff */
[----:B------:R-:W-:Y:S01]  /*2740*/  FADD R38, R42, R39 ;  /* 0x000000272a267221 */ /* 0x000fe20000000000 */
[----:B------:R-:W-:Y:S01]  /*2750*/  FADD R0, R0, R41 ;  /* 0x0000002900007221 */ /* 0x000fe20000000000 */
[----:B------:R-:W-:Y:S01]  /*2760*/  F2FP.BF16.F32.PACK_AB R37, R51, R50 ;  /* 0x000000323325723e */ /* 0x000fe200000010ff */
[----:B----4-:R-:W-:Y:S01]  /*2770*/  @!P1 FMUL R48, R48, R48 ;  /* 0x0000003030309220 */ /* 0x010fe20000400000 */
[----:B------:R-:W-:-:S03]  /*2780*/  FADD R38, R23, R38 ;  /* 0x0000002617267221 */ /* 0x000fc60000000000 */
[----:B------:R-:W-:Y:S01]  /*2790*/  FADD R26, R31, R48 ;  /* 0x000000301f1a7221 */ /* 0x000fe20000000000 */
[----:B------:R-:W-:Y:S01]  /*27a0*/  FADD R38, R45, R38 ;  /* 0x000000262d267221 */ /* 0x000fe20000000000 */
[----:B------:R-:W-:Y:S02]  /*27b0*/  F2FP.BF16.F32.PACK_AB R31, R42, R31 ;  /* 0x0000001f2a1f723e */ /* 0x000fe400000010ff */
[----:B------:R-:W-:Y:S01]  /*27c0*/  FADD R21, R21, R26 ;  /* 0x0000001a15157221 */ /* 0x000fe20000000000 */
[----:B------:R-:W-:Y:S02]  /*27d0*/  F2FP.BF16.F32.PACK_AB R26, R29, R28 ;  /* 0x0000001c1d1a723e */ /* 0x000fe400000010ff */
[----:B------:R-:W-:Y:S01]  /*27e0*/  F2FP.BF16.F32.PACK_AB R28, R33, R32 ;  /* 0x00000020211c723e */ /* 0x000fe200000010ff */
[----:B------:R-:W-:Y:S01]  /*27f0*/  FADD R21, R0, R21 ;  /* 0x0000001500157221 */ /* 0x000fe20000000000 */
[----:B------:R-:W-:Y:S01]  /*2800*/  FADD R0, R27, R34 ;  /* 0x000000221b007221 */ /* 0x000fe20000000000 */
[----:B------:R-:W-:-:S02]  /*2810*/  F2FP.BF16.F32.PACK_AB R32, R6, R9 ;  /* 0x000000090620723e */ /* 0x000fc400000010ff */
[----:B-1----:R-:W-:Y:S01]  /*2820*/  FADD R3, R21, R38 ;  /* 0x0000002615037221 */ /* 0x002fe20000000000 */
[----:B------:R-:W-:Y:S02]  /*2830*/  F2FP.BF16.F32.PACK_AB R34, R10, R11 ;  /* 0x0000000b0a22723e */ /* 0x000fe400000010ff */
[----:B------:R-:W-:Y:S02]  /*2840*/  F2FP.BF16.F32.PACK_AB R38, R14, R13 ;  /* 0x0000000d0e26723e */ /* 0x000fe400000010ff */
[----:B------:R-:W-:Y:S02]  /*2850*/  F2FP.BF16.F32.PACK_AB R27, R20, R17 ;  /* 0x00000011141b723e */ /* 0x000fe400000010ff */
[----:B------:R-:W-:Y:S02]  /*2860*/  F2FP.BF16.F32.PACK_AB R29, R40, R19 ;  /* 0x00000013281d723e */ /* 0x000fe400000010ff */
[----:B------:R-:W-:Y:S01]  /*2870*/  F2FP.BF16.F32.PACK_AB R33, R43, R44 ;  /* 0x0000002c2b21723e */ /* 0x000fe200000010ff */
[----:B------:R-:W-:Y:S06]  /*2880*/  @!P0 BRA `(.L_x_19) ;  /* 0x0000000000048947 */ /* 0x000fec0003800000 */
[----:B------:R-:W-:Y:S01]  /*2890*/  BPT.TRAP 0x1 ;  /* 0x000000040000795c */ /* 0x000fe20000300000 */
.L_x_19:
[----:B------:R-:W-:-:S13]  /*28a0*/  R2UR UR6, R16 ;  /* 0x00000000100672ca */ /* 0x000fda00000e0000 */
[----:B------:R-:W1:Y:S02]  /*28b0*/  SYNCS.PHASECHK.TRANS64.TRYWAIT P1, [UR6+0x31008], R56 ;  /* 0x03100838ff0075a7 */ /* 0x000e640008020146 */
[----:B-1----:R-:W-:Y:S05]  /*28c0*/  @!P1 BRA `(.L_x_20) ;  /* 0x0000007800d49947 */ /* 0x002fea0003800000 */
.L_x_102:
[----:B------:R-:W-:Y:S01]  /*28d0*/  R2UR UR26, R168 ;  /* 0x00000000a81a72ca */ /* 0x000fe200000e0000 */
[----:B------:R-:W-:Y:S01]  /*28e0*/  WARPGROUP.ARRIVE ;  /* 0x00000000000079c5 */ /* 0x000fe20000000000 */
[----:B------:R-:W-:Y:S01]  /*28f0*/  UMOV UR23, 0x80000020 ;  /* 0x8000002000177882 */ /* 0x000fe20000000000 */
[----:B------:R-:W-:Y:S01]  /*2900*/  UMOV UR11, 0x80000020 ;  /* 0x80000020000b7882 */ /* 0x000fe20000000000 */
[----:B------:R-:W-:Y:S01]  /*2910*/  UMOV UR15, 0x80000020 ;  /* 0x80000020000f7882 */ /* 0x000fe20000000000 */
[----:B------:R-:W-:Y:S01]  /*2920*/  UMOV UR19, 0x80000020 ;  /* 0x8000002000137882 */ /* 0x000fe20000000000 */
[----:B------:R-:W-:-:S07]  /*2930*/  F2FP.BF16.F32.PACK_AB R39, R39, R48 ;  /* 0x000000302727723e */ /* 0x000fce00000010ff */
[----:B------:R-:W-:Y:S02]  /*2940*/  UIADD3 UR6, UR26, 0x700, URZ ;  /* 0x000007001a067890 */ /* 0x000fe4000fffe03f */
[----:B------:R-:W-:Y:S02]  /*2950*/  UIADD3 UR10, UR26, 0x800, URZ ;  /* 0x000008001a0a7890 */ /* 0x000fe4000fffe03f */
[----:B------:R-:W-:Y:S02]  /*2960*/  UIADD3 UR14, UR26, 0x900, URZ ;  /* 0x000009001a0e7890 */ /* 0x000fe4000fffe03f */
[----:B------:R-:W-:Y:S01]  /*2970*/  UIADD3 UR18, UR26, 0xa00, URZ ;  /* 0x00000a001a127890 */ /* 0x000fe2000fffe03f */
[----:B------:R-:W-:Y:S01]  /*2980*/  UMOV UR22, UR6 ;  /* 0x0000000600167c82 */ /* 0x000fe20008000000 */
[----:B------:R-:W-:Y:S01]  /*2990*/  UIADD3 UR6, UR26, 0xb00, URZ ;  /* 0x00000b001a067890 */ /* 0x000fe2000fffe03f */
[----:B------:R-:W-:Y:S01]  /*29a0*/  HGMMA.64x32x16.F32.BF16 R152, R24, gdesc[UR20].tnspB, RZ, !UPT, gsb0 ;  /* 0x4060001418987df0 */ /* 0x000fe2000c0018ff */
[----:B------:R-:W-:-:S02]  /*29b0*/  UMOV UR23, 0x80000020 ;  /* 0x8000002000177882 */ /* 0x000fc40000000000 */
[----:B------:R-:W-:Y:S02]  /*29c0*/  WARPGROUP.DEPBAR.LE gsb0, 0x0 ;  /* 0x00008000000079c5 */ /* 0x000fe40000010000 */
[----:B------:R-:W-:-:S06]  /*29d0*/  WARPGROUP.ARRIVE ;  /* 0x00000000000079c5 */ /* 0x000fcc0000000000 */
[----:B------:R-:W-:Y:S01]  /*29e0*/  HGMMA.64x32x16.F32.BF16 R136, R24, gdesc[UR8].tnspB, RZ, !UPT, gsb0 ;  /* 0x4060000818887df0 */ /* 0x000fe2000c0018ff */
[----:B------:R-:W-:Y:S01]  /*29f0*/  UIADD3 UR10, UR26, 0xc00, URZ ;  /* 0x00000c001a0a7890 */ /* 0x000fe2000fffe03f */
[----:B------:R-:W-:Y:S01]  /*2a00*/  UMOV UR11, 0x80000020 ;  /* 0x80000020000b7882 */ /* 0x000fe20000000000 */
        /* <DEDUP_REMOVED lines=8> */
[----:B------:R-:W-:Y:S01]  /*2a90*/  UMOV UR18, UR6 ;  /* 0x0000000600127c82 */ /* 0x000fe20008000000 */
[----:B------:R-:W-:Y:S01]  /*2aa0*/  UMOV UR19, 0x80000020 ;  /* 0x8000002000137882 */ /* 0x000fe20000000000 */
[----:B------:R-:W-:-:S07]  /*2ab0*/  UIADD3 UR6, UR26, 0x740, URZ ;  /* 0x000007401a067890 */ /* 0x000fce000fffe03f */
[----:B------:R-:W-:Y:S01]  /*2ac0*/  UMOV UR22, UR6 ;  /* 0x0000000600167c82 */ /* 0x000fe20008000000 */
[----:B------:R-:W-:Y:S01]  /*2ad0*/  UIADD3 UR6, UR26, 0xb40, URZ ;  /* 0x00000b401a067890 */ /* 0x000fe2000fffe03f */
        /* <DEDUP_REMOVED lines=11> */
[----:B-1----:R-:W-:-:S06]  /*2b90*/  WARPGROUP.ARRIVE ;  /* 0x00000000000079c5 */ /* 0x002fcc0000000000 */
[----:B------:R-:W-:Y:S01]  /*2ba0*/  HGMMA.64x32x16.F32.BF16 R56, R24, gdesc[UR12].tnspB, RZ, !UPT, gsb0 ;  /* 0x4060000c18387df0 */ /* 0x000fe2000c0018ff */
[----:B------:R-:W-:Y:S01]  /*2bb0*/  UIADD3 UR14, UR26, 0x940, URZ ;  /* 0x000009401a0e7890 */ /* 0x000fe2000fffe03f */
[----:B------:R-:W-:Y:S01]  /*2bc0*/  UMOV UR15, 0x80000020 ;  /* 0x80000020000f7882 */ /* 0x000fe20000000000 */
[----:B------:R-:W-:Y:S02]  /*2bd0*/  WARPGROUP.DEPBAR.LE gsb0, 0x0 ;  /* 0x00008000000079c5 */ /* 0x000fe40000010000 */
[----:B------:R-:W-:-:S06]  /*2be0*/  WARPGROUP.ARRIVE ;  /* 0x00000000000079c5 */ /* 0x000fcc0000000000 */
[----:B------:R-:W-:Y:S01]  /*2bf0*/  HGMMA.64x32x16.F32.BF16 R152, R28, gdesc[UR20].tnspB, R152, gsb0 ;  /* 0x406000141c987df0 */ /* 0x000fe20008001898 */
[----:B------:R-:W-:Y:S02]  /*2c00*/  UMOV UR23, 0x80000020 ;  /* 0x8000002000177882 */ /* 0x000fe40000000000 */
[----:B------:R-:W-:Y:S02]  /*2c10*/  WARPGROUP.DEPBAR.LE gsb0, 0x0 ;  /* 0x00008000000079c5 */ /* 0x000fe40000010000 */
[----:B------:R-:W-:-:S06]  /*2c20*/  WARPGROUP.ARRIVE ;  /* 0x00000000000079c5 */ /* 0x000fcc0000000000 */
[----:B------:R-:W-:Y:S01]  /*2c30*/  HGMMA.64x32x16.F32.BF16 R136, R28, gdesc[UR8].tnspB, R136, gsb0 ;  /* 0x406000081c887df0 */ /* 0x000fe20008001888 */
[----:B------:R-:W-:Y:S01]  /*2c40*/  UIADD3 UR10, UR26, 0xc40, URZ ;  /* 0x00000c401a0a7890 */ /* 0x000fe2000fffe03f */
[----:B------:R-:W-:Y:S01]  /*2c50*/  UMOV UR11, 0x80000020 ;  /* 0x80000020000b7882 */ /* 0x000fe20000000000 */
        /* <DEDUP_REMOVED lines=8> */
[----:B------:R-:W-:Y:S01]  /*2ce0*/  UMOV UR18, UR6 ;  /* 0x0000000600127c82 */ /* 0x000fe20008000000 */
[----:B------:R-:W-:Y:S01]  /*2cf0*/  UMOV UR19, 0x80000020 ;  /* 0x8000002000137882 */ /* 0x000fe20000000000 */
[----:B------:R-:W-:-:S07]  /*2d00*/  UIADD3 UR6, UR26, 0x780, URZ ;  /* 0x000007801a067890 */ /* 0x000fce000fffe03f */
[----:B------:R-:W-:Y:S01]  /*2d10*/  UMOV UR22, UR6 ;  /* 0x0000000600167c82 */ /* 0x000fe20008000000 */
[----:B------:R-:W-:Y:S01]  /*2d20*/  UIADD3 UR6, UR26, 0xb80, URZ ;  /* 0x00000b801a067890 */ /* 0x000fe2000fffe03f */
        /* <DEDUP_REMOVED lines=54> */
[----:B------:R-:W-:Y:S03]  /*3090*/  HGMMA.64x32x16.F32.BF16 R152, R36, gdesc[UR20].tnspB, R152, gsb0 ;  /* 0x4060001424987df0 */ /* 0x000fe60008001898 */
        /* <DEDUP_REMOVED lines=15> */
[----:B------:R-:W-:Y:S02]  /*3190*/  WARPGROUP.DEPBAR.LE gsb0, 0x0 ;  /* 0x00008000000079c5 */ /* 0x000fe40000010000 */
[----:B------:R-:W-:-:S06]  /*31a0*/  WARPGROUP.ARRIVE ;  /* 0x00000000000079c5 */ /* 0x000fcc0000000000 */
[----:B------:R-:W-:Y:S03]  /*31b0*/  HGMMA.64x32x16.F32.BF16 R88, R36, gdesc[UR16].tnspB, R88, gsb0 ;  /* 0x4060001024587df0 */ /* 0x000fe60008001858 */
[----:B------:R-:W-:Y:S02]  /*31c0*/  WARPGROUP.DEPBAR.LE gsb0, 0x0 ;  /* 0x00008000000079c5 */ /* 0x000fe40000010000 */
[----:B------:R-:W-:-:S06]  /*31d0*/  WARPGROUP.ARRIVE ;  /* 0x00000000000079c5 */ /* 0x000fcc0000000000 */
[----:B------:R-:W-:Y:S03]  /*31e0*/  HGMMA.64x32x16.F32.BF16 R72, R36, gdesc[UR8].tnspB, R72, gsb0 ;  /* 0x4060000824487df0 */ /* 0x000fe60008001848 */
[----:B------:R-:W-:Y:S02]  /*31f0*/  WARPGROUP.DEPBAR.LE gsb0, 0x0 ;  /* 0x00008000000079c5 */ /* 0x000fe40000010000 */
[----:B------:R-:W-:-:S06]  /*3200*/  WARPGROUP.ARRIVE ;  /* 0x00000000000079c5 */ /* 0x000fcc0000000000 */
[----:B------:R-:W-:Y:S03]  /*3210*/  HGMMA.64x32x16.F32.BF16 R56, R36, gdesc[UR12].tnspB, R56, gsb0 ;  /* 0x4060000c24387df0 */ /* 0x000fe60008001838 */
[----:B------:R-:W-:Y:S02]  /*3220*/  WARPGROUP.DEPBAR.LE gsb0, 0x0 ;  /* 0x00008000000079c5 */ /* 0x000fe40000010000 */
[----:B------:R-:W-:Y:S05]  /*3230*/  @!P0 BRA `(.L_x_21) ;  /* 0x0000000000048947 */ /* 0x000fea0003800000 */
[----:B------:R-:W-:Y:S01]  /*3240*/  BPT.TRAP 0x1 ;  /* 0x000000040000795c */ /* 0x000fe20000300000 */
.L_x_21:
[----:B------:R-:W-:Y:S01]  /*3250*/  R2UR UR6, R16 ;  /* 0x00000000100672ca */ /* 0x000fe200000e0000 */
[----:B------:R-:W-:-:S06]  /*3260*/  UISETP.GT.U32.AND UP0, UPT, UR7, 0x1, UPT ;  /* 0x000000010700788c */ /* 0x000fcc000bf04070 */
[----:B------:R-:W-:-:S06]  /*3270*/  PLOP3.LUT P1, PT, PT, PT, UP0, 0x80, 0x0 ;  /* 0x000000000000781c */ /* 0x000fcc0003f2f008 */
[----:B------:R-:W-:-:S04]  /*3280*/  UIADD3 UR6, UR6, 0x31028, URZ ;  /* 0x0003102806067890 */ /* 0x000fc8000fffe03f */
[----:B------:R-:W-:-:S09]  /*3290*/  UPRMT UR6, URZ, 0x654, UR6 ;  /* 0x000006543f067896 */ /* 0x000fd20008000006 */
[----:B------:R-:W-:Y:S01]  /*32a0*/  SYNCS.ARRIVE.TRANS64.RED.A1T0 RZ, [UR6], RZ ;  /* 0x000000ffffff79a7 */ /* 0x000fe20008100406 */
[----:B------:R-:W-:Y:S05]  /*32b0*/  @P1 BRA `(.L_x_22) ;  /* 0x0000000000041947 */ /* 0x000fea0003800000 */
[----:B------:R-:W-:Y:S01]  /*32c0*/  BPT.TRAP 0x1 ;  /* 0x000000040000795c */ /* 0x000fe20000300000 */
.L_x_22:
[----:B------:R-:W1:Y:S02]  /*32d0*/  LDC R6, c[0x0][0x28c] ;  /* 0x0000a300ff067b82 */ /* 0x000e640000000800 */
[----:B-1----:R-:W-:-:S13]  /*32e0*/  ISETP.GE.AND P2, PT, R6, 0x41, PT ;  /* 0x000000410600780c */ /* 0x002fda0003f46270 */
[----:B------:R-:W-:Y:S05]  /*32f0*/  @!P2 BRA `(.L_x_23) ;  /* 0x000000280058a947 */ /* 0x000fea0003800000 */
[----:B------:R-:W-:Y:S01]  /*3300*/  IADD3 R6, R6, 0x3f, RZ ;  /* 0x0000003f06067810 */ /* 0x000fe20007ffe0ff */
[----:B------:R-:W-:Y:S01]  /*3310*/  UMOV UR6, 0x1 ;  /* 0x0000000100067882 */ /* 0x000fe20000000000 */
[----:B------:R-:W-:Y:S01]  /*3320*/  MOV R11, R5 ;  /* 0x00000005000b7202 */ /* 0x000fe20000000f00 */
[----:B------:R-:W-:Y:S01]  /*3330*/  UMOV UR60, 0x2 ;  /* 0x00000002003c7882 */ /* 0x000fe20000000000 */
[----:B------:R-:W-:Y:S01]  /*3340*/  SHF.R.S32.HI R7, RZ, 0x1f, R6 ;  /* 0x0000001fff077819 */ /* 0x000fe20000011406 */
[----:B------:R-:W-:Y:S01]  /*3350*/  ULDC UR61, c[0x0][0x604] ;  /* 0x00018100003d7ab9 */ /* 0x000fe20000000800 */
[----:B------:R-:W-:Y:S02]  /*3360*/  MOV R9, R4 ;  /* 0x0000000400097202 */ /* 0x000fe40000000f00 */
[----:B------:R-:W-:Y:S02]  /*3370*/  LEA.HI R6, R7, R6, RZ, 0x6 ;  /* 0x0000000607067211 */ /* 0x000fe400078f30ff */
[----:B------:R-:W-:-:S02]  /*3380*/  MOV R7, RZ ;  /* 0x000000ff00077202 */ /* 0x000fc40000000f00 */
[----:B------:R-:W-:Y:S02]  /*3390*/  SHF.R.S32.HI R6, RZ, 0x6, R6 ;  /* 0x00000006ff067819 */ /* 0x000fe40000011406 */
[----:B------:R-:W-:-:S07]  /*33a0*/  MOV R169, UR6 ;  /* 0x0000000600a97c02 */ /* 0x000fce0008000f00 */
.L_x_34:
[----:B------:R-:W-:-:S13]  /*33b0*/  PLOP3.LUT P3, PT, PT, PT, UP1, 0x80, 0x0 ;  /* 0x000000000000781c */ /* 0x000fda0003f6f018 */
[----:B------:R-:W-:Y:S05]  /*33c0*/  @!P3 BRA `(.L_x_24) ;  /* 0x000000000004b947 */ /* 0x000fea0003800000 */
[----:B------:R-:W-:Y:S01]  /*33d0*/  BPT.TRAP 0x1 ;  /* 0x000000040000795c */ /* 0x000fe20000300000 */
.L_x_24:
[----:B------:R-:W-:Y:S02]  /*33e0*/  R2UR UR6, R16 ;  /* 0x00000000100672ca */ /* 0x000fe400000e0000 */
[----:B------:R-:W-:-:S11]  /*33f0*/  SHF.L.U32 R4, R7, 0x1f, RZ ;  /* 0x0000001f07047819 */ /* 0x000fd600000006ff */
[----:B------:R-:W-:-:S09]  /*3400*/  ULEA UR6, UR60, UR6, 0x3 ;  /* 0x000000063c067291 */ /* 0x000fd2000f8e183f */
[----:B------:R-:W1:Y:S02]  /*3410*/  SYNCS.PHASECHK.TRANS64.TRYWAIT P2, [UR6+0x31000], R4 ;  /* 0x03100004ff0075a7 */ /* 0x000e640008040146 */
[----:B-1----:R-:W-:Y:S05]  /*3420*/  @!P2 BRA `(.L_x_25) ;  /* 0x000000700018a947 */ /* 0x002fea0003800000 */
.L_x_103:
        /* <DEDUP_REMOVED lines=13> */
[----:B------:R-:W-:Y:S01]  /*3500*/  UIMAD UR6, UR60, 0x700, UR6 ;  /* 0x000007003c0678a4 */ /* 0x000fe2000f8e0206 */
[----:B------:R-:W-:Y:S01]  /*3510*/  UMOV UR51, 0x80000020 ;  /* 0x8000002000337882 */ /* 0x000fe20000000000 */
[----:B------:R-:W-:-:S02]  /*3520*/  UMOV UR55, 0x80000020 ;  /* 0x8000002000377882 */ /* 0x000fc40000000000 */
[----:B------:R-:W-:Y:S02]  /*3530*/  UIADD3 UR10, UR6, 0x2, URZ ;  /* 0x00000002060a7890 */ /* 0x000fe4000fffe03f */
[----:B------:R-:W-:Y:S02]  /*3540*/  UIADD3 UR14, UR6, 0x100, URZ ;  /* 0x00000100060e7890 */ /* 0x000fe4000fffe03f */
[----:B------:R-:W-:Y:S02]  /*3550*/  UIADD3 UR18, UR6, 0x102, URZ ;  /* 0x0000010206127890 */ /* 0x000fe4000fffe03f */
[----:B------:R-:W-:Y:S01]  /*3560*/  HGMMA.64x64x16.F32.BF16 R24, gdesc[UR4], RZ, !UPT, gsb0 ;  /* 0x00e00000041879f0 */ /* 0x000fe2000c0018ff */
        /* <DEDUP_REMOVED lines=9> */
[----:B------:R-:W-:Y:S01]  /*3600*/  UIADD3 UR58, UR6, 0x602, URZ ;  /* 0x00000602063a7890 */ /* 0x000fe2000fffe03f */
[----:B------:R-:W-:Y:S01]  /*3610*/  UMOV UR59, 0x80000020 ;  /* 0x80000020003b7882 */ /* 0x000fe20000000000 */
[----:B------:R-:W-:-:S04]  /*3620*/  UIADD3 UR6, UR60, 0x1, URZ ;  /* 0x000000013c067890 */ /* 0x000fc8000fffe03f */
[----:B------:R-:W-:-:S04]  /*3630*/  UISETP.NE.AND UP0, UPT, UR6, 0x5, UPT ;  /* 0x000000050600788c */ /* 0x000fc8000bf05270 */
[----:B------:R-:W-:Y:S02]  /*3640*/  USEL UR7, URZ, 0x1, UP0 ;  /* 0x000000013f077887 */ /* 0x000fe40008000000 */
[----:B------:R-:W-:-:S04]  /*3650*/  USEL UR6, UR6, URZ, UP0 ;  /* 0x0000003f06067287 */ /* 0x000fc80008000000 */
[----:B------:R-:W-:Y:S01]  /*3660*/  LOP3.LUT R7, R7, UR7, RZ, 0x3c, !PT ;  /* 0x0000000707077c12 */ /* 0x000fe2000f8e3cff */
        /* <DEDUP_REMOVED lines=40> */
[----:B------:R-:W-:Y:S05]  /*38f0*/  @!P3 BRA `(.L_x_26) ;  /* 0x000000000004b947 */ /* 0x000fea0003800000 */
[----:B------:R-:W-:Y:S01]  /*3900*/  BPT.TRAP 0x1 ;  /* 0x000000040000795c */ /* 0x000fe20000300000 */
.L_x_26:
[----:B-1----:R-:W-:Y:S02]  /*3910*/  FMNMX R4, R24, R11, !PT ;  /* 0x0000000b18047209 */ /* 0x002fe40007800000 */
[----:B------:R-:W-:Y:S02]  /*3920*/  FMNMX R12, R26, R9, !PT ;  /* 0x000000091a0c7209 */ /* 0x000fe40007800000 */
[----:B------:R-:W-:Y:S02]  /*3930*/  FMNMX R5, R25, R4, !PT ;  /* 0x0000000419057209 */ /* 0x000fe40007800000 */
[----:B------:R-:W-:Y:S02]  /*3940*/  FMNMX R13, R27, R12, !PT ;  /* 0x0000000c1b0d7209 */ /* 0x000fe40007800000 */
[----:B------:R-:W-:Y:S02]  /*3950*/  FMNMX R4, R28, R5, !PT ;  /* 0x000000051c047209 */ /* 0x000fe40007800000 */
[----:B------:R-:W-:-:S02]  /*3960*/  FMNMX R12, R30, R13, !PT ;  /* 0x0000000d1e0c7209 */ /* 0x000fc40007800000 */
[----:B------:R-:W-:Y:S02]  /*3970*/  FMNMX R5, R29, R4, !PT ;  /* 0x000000041d057209 */ /* 0x000fe40007800000 */
[----:B------:R-:W-:Y:S02]  /*3980*/  FMNMX R13, R31, R12, !PT ;  /* 0x0000000c1f0d7209 */ /* 0x000fe40007800000 */
[----:B------:R-:W-:Y:S02]  /*3990*/  FMNMX R4, R32, R5, !PT ;  /* 0x0000000520047209 */ /* 0x000fe40007800000 */
[----:B------:R-:W-:Y:S02]  /*39a0*/  FMNMX R12, R34, R13, !PT ;  /* 0x0000000d220c7209 */ /* 0x000fe40007800000 */
[----:B------:R-:W-:Y:S02]  /*39b0*/  FMNMX R5, R33, R4, !PT ;  /* 0x0000000421057209 */ /* 0x000fe40007800000 */
[----:B------:R-:W-:-:S02]  /*39c0*/  FMNMX R13, R35, R12, !PT ;  /* 0x0000000c230d7209 */ /* 0x000fc40007800000 */
[----:B------:R-:W-:Y:S02]  /*39d0*/  FMNMX R4, R36, R5, !PT ;  /* 0x0000000524047209 */ /* 0x000fe40007800000 */
[----:B------:R-:W-:Y:S02]  /*39e0*/  R2UR UR7, R16 ;  /* 0x00000000100772ca */ /* 0x000fe400000e0000 */
[----:B------:R-:W-:-:S04]  /*39f0*/  FMNMX R5, R37, R4, !PT ;  /* 0x0000000425057209 */ /* 0x000fc80007800000 */
[----:B------:R-:W-:-:S04]  /*3a00*/  FMNMX R4, R40, R5, !PT ;  /* 0x0000000528047209 */ /* 0x000fc80007800000 */
[----:B------:R-:W-:-:S03]  /*3a10*/  FMNMX R5, R41, R4, !PT ;  /* 0x0000000429057209 */ /* 0x000fc60007800000 */
[----:B------:R-:W-:Y:S01]  /*3a20*/  ULEA UR7, UR6, UR7, 0x3 ;  /* 0x0000000706077291 */ /* 0x000fe2000f8e183f */
[----:B------:R-:W-:-:S04]  /*3a30*/  FMNMX R4, R44, R5, !PT ;  /* 0x000000052c047209 */ /* 0x000fc80007800000 */
[----:B------:R-:W-:-:S04]  /*3a40*/  FMNMX R5, R45, R4, !PT ;  /* 0x000000042d057209 */ /* 0x000fc80007800000 */
[----:B------:R-:W-:-:S04]  /*3a50*/  FMNMX R4, R48, R5, !PT ;  /* 0x0000000530047209 */ /* 0x000fc80007800000 */
[----:B------:R-:W-:-:S04]  /*3a60*/  FMNMX R5, R49, R4, !PT ;  /* 0x0000000431057209 */ /* 0x000fc80007800000 */
[----:B------:R-:W-:-:S04]  /*3a70*/  FMNMX R4, R52, R5, !PT ;  /* 0x0000000534047209 */ /* 0x000fc80007800000 */
[----:B------:R-:W-:-:S05]  /*3a80*/  FMNMX R4, R53, R4, !PT ;  /* 0x0000000435047209 */ /* 0x000fca0007800000 */
[----:B------:R-:W1:Y:S02]  /*3a90*/  SHFL.BFLY PT, R5, R4, 0x1, 0x1f ;  /* 0x0c201f0004057f89 */ /* 0x000e6400000e0000 */
[----:B-1----:R-:W-:Y:S02]  /*3aa0*/  FMNMX R10, R4, R5, !PT ;  /* 0x00000005040a7209 */ /* 0x002fe40007800000 */
        /* <DEDUP_REMOVED lines=9> */
[----:B------:R-:W-:Y:S02]  /*3b40*/  FMNMX R17, R51, R4, !PT ;  /* 0x0000000433117209 */ /* 0x000fe40007800000 */
[C---:B------:R-:W-:Y:S02]  /*3b50*/  FSETP.NEU.AND P2, PT, R5.reuse, -INF , PT ;  /* 0xff8000000500780b */ /* 0x040fe40003f4d000 */
[----:B------:R-:W-:Y:S02]  /*3b60*/  FMNMX R4, R54, R17, !PT ;  /* 0x0000001136047209 */ /* 0x000fe40007800000 */
[----:B------:R-:W-:-:S02]  /*3b70*/  FSEL R170, R5, RZ, P2 ;  /* 0x000000ff05aa7208 */ /* 0x000fc40001000000 */
[----:B------:R-:W-:-:S03]  /*3b80*/  FMNMX R4, R55, R4, !PT ;  /* 0x0000000437047209 */ /* 0x000fc60007800000 */
[C---:B------:R-:W-:Y:S01]  /*3b90*/  FMUL R18, R170.reuse, UR61 ;  /* 0x0000003daa127c20 */ /* 0x040fe20008400000 */
[----:B------:R-:W-:Y:S01]  /*3ba0*/  FADD R170, -R170, R11 ;  /* 0x0000000baaaa7221 */ /* 0x000fe20000000100 */
[----:B------:R-:W1:Y:S02]  /*3bb0*/  SHFL.BFLY PT, R23, R4, 0x1, 0x1f ;  /* 0x0c201f0004177f89 */ /* 0x000e6400000e0000 */
[--C-:B------:R-:W-:Y:S01]  /*3bc0*/  FFMA R24, R24, UR61, -R18.reuse ;  /* 0x0000003d18187c23 */ /* 0x100fe20008000812 */
[--C-:B------:R-:W-:Y:S01]  /*3bd0*/  FFMA R13, R25, UR61, -R18.reuse ;  /* 0x0000003d190d7c23 */ /* 0x100fe20008000812 */
[--C-:B------:R-:W-:Y:S01]  /*3be0*/  FFMA R15, R29, UR61, -R18.reuse ;  /* 0x0000003d1d0f7c23 */ /* 0x100fe20008000812 */
[--C-:B------:R-:W-:Y:S01]  /*3bf0*/  FFMA R10, R28, UR61, -R18.reuse ;  /* 0x0000003d1c0a7c23 */ /* 0x100fe20008000812 */
[--C-:B------:R-:W-:Y:S01]  /*3c00*/  FFMA R28, R32, UR61, -R18.reuse ;  /* 0x0000003d201c7c23 */ /* 0x100fe20008000812 */
[----:B------:R-:W-:Y:S01]  /*3c10*/  FSETP.GEU.AND P5, PT, R24, -126, PT ;  /* 0xc2fc00001800780b */ /* 0x000fe20003fae000 */
        /* <DEDUP_REMOVED lines=9> */
[--C-:B------:R-:W-:Y:S01]  /*3cb0*/  FFMA R14, R45, UR61, -R18.reuse ;  /* 0x0000003d2d0e7c23 */ /* 0x100fe20008000812 */
[--C-:B------:R-:W-:Y:S01]  /*3cc0*/  FFMA R49, R49, UR61, -R18.reuse ;  /* 0x0000003d31317c23 */ /* 0x100fe20008000812 */
[--C-:B------:R-:W-:Y:S01]  /*3cd0*/  FFMA R37, R48, UR61, -R18.reuse ;  /* 0x0000003d30257c23 */ /* 0x100fe20008000812 */
[----:B------:R-:W-:Y:S01]  /*3ce0*/  @!P5 FMUL R24, R24, 0.5 ;  /* 0x3f0000001818d820 */ /* 0x000fe20000400000 */
[--C-:B------:R-:W-:Y:S01]  /*3cf0*/  FFMA R20, R53, UR61, -R18.reuse ;  /* 0x0000003d35147c23 */ /* 0x100fe20008000812 */
[----:B------:R-:W-:Y:S01]  /*3d00*/  @!P3 FMUL R13, R13, 0.5 ;  /* 0x3f0000000d0db820 */ /* 0x000fe20000400000 */
[--C-:B------:R-:W-:Y:S01]  /*3d10*/  FFMA R41, R52, UR61, -R18.reuse ;  /* 0x0000003d34297c23 */ /* 0x100fe20008000812 */
[----:B------:R-:W-:Y:S01]  /*3d20*/  @!P4 FMUL R15, R15, 0.5 ;  /* 0x3f0000000f0fc820 */ /* 0x000fe20000400000 */
[----:B-1----:R-:W-:Y:S01]  /*3d30*/  FMNMX R4, R4, R23, !PT ;  /* 0x0000001704047209 */ /* 0x002fe20007800000 */
[----:B------:R-:W1:Y:S01]  /*3d40*/  MUFU.EX2 R24, R24 ;  /* 0x0000001800187308 */ /* 0x000e620000000800 */
[----:B------:R-:W-:Y:S01]  /*3d50*/  @!P2 FMUL R10, R10, 0.5 ;  /* 0x3f0000000a0aa820 */ /* 0x000fe20000400000 */
[----:B------:R-:W-:Y:S01]  /*3d60*/  @!P6 FMUL R28, R28, 0.5 ;  /* 0x3f0000001c1ce820 */ /* 0x000fe20000400000 */
[----:B------:R-:W-:Y:S01]  /*3d70*/  FFMA R23, R44, UR61, -R18 ;  /* 0x0000003d2c177c23 */ /* 0x000fe20008000812 */
[----:B------:R-:W2:Y:S01]  /*3d80*/  SHFL.BFLY PT, R25, R4, 0x2, 0x1f ;  /* 0x0c401f0004197f89 */ /* 0x000ea200000e0000 */
[----:B------:R-:W-:-:S03]  /*3d90*/  FMUL R170, R170, UR61 ;  /* 0x0000003daaaa7c20 */ /* 0x000fc60008400000 */
[----:B------:R-:W3:Y:S08]  /*3da0*/  MUFU.EX2 R13, R13 ;  /* 0x0000000d000d7308 */ /* 0x000ef00000000800 */
[----:B------:R-:W4:Y:S01]  /*3db0*/  MUFU.EX2 R15, R15 ;  /* 0x0000000f000f7308 */ /* 0x000f220000000800 */
[----:B-1----:R-:W-:Y:S01]  /*3dc0*/  @!P5 FMUL R24, R24, R24 ;  /* 0x000000181818d220 */ /* 0x002fe20000400000 */
[----:B------:R-:W-:-:S06]  /*3dd0*/  FSETP.GEU.AND P5, PT, R17, -126, PT ;  /* 0xc2fc00001100780b */ /* 0x000fcc0003fae000 */
[----:B------:R-:W1:Y:S01]  /*3de0*/  MUFU.EX2 R10, R10 ;  /* 0x0000000a000a7308 */ /* 0x000e620000000800 */
[----:B---3--:R-:W-:Y:S01]  /*3df0*/  @!P3 FMUL R13, R13, R13 ;  /* 0x0000000d0d0db220 */ /* 0x008fe20000400000 */
[----:B------:R-:W-:Y:S02]  /*3e00*/  FSETP.GEU.AND P3, PT, R12, -126, PT ;  /* 0xc2fc00000c00780b */ /* 0x000fe40003f6e000 */
[----:B--2---:R-:W-:-:S03]  /*3e10*/  FMNMX R4, R4, R25, !PT ;  /* 0x0000001904047209 */ /* 0x004fc60007800000 */
[----:B------:R-:W-:Y:S01]  /*3e20*/  @!P5 FMUL R17, R17, 0.5 ;  /* 0x3f0000001111d820 */ /* 0x000fe20000400000 */
[----:B------:R-:W2:Y:S01]  /*3e30*/  MUFU.EX2 R28, R28 ;  /* 0x0000001c001c7308 */ /* 0x000ea20000000800 */
[----:B----4-:R-:W-:Y:S01]  /*3e40*/  @!P4 FMUL R15, R15, R15 ;  /* 0x0000000f0f0fc220 */ /* 0x010fe20000400000 */
[----:B------:R-:W-:-:S05]  /*3e50*/  FSETP.GEU.AND P4, PT, R21, -126, PT ;  /* 0xc2fc00001500780b */ /* 0x000fca0003f8e000 */
[----:B------:R-:W-:Y:S01]  /*3e60*/  @!P3 FMUL R12, R12, 0.5 ;  /* 0x3f0000000c0cb820 */ /* 0x000fe20000400000 */
[----:B------:R-:W3:Y:S01]  /*3e70*/  MUFU.EX2 R17, R17 ;  /* 0x0000001100117308 */ /* 0x000ee20000000800 */
[----:B-1----:R-:W-:Y:S01]  /*3e80*/  @!P2 FMUL R10, R10, R10 ;  /* 0x0000000a0a0aa220 */ /* 0x002fe20000400000 */
[----:B------:R-:W-:-:S05]  /*3e90*/  FSETP.GEU.AND P2, PT, R19, -126, PT ;  /* 0xc2fc00001300780b */ /* 0x000fca0003f4e000 */
[----:B------:R-:W-:Y:S01]  /*3ea0*/  @!P4 FMUL R21, R21, 0.5 ;  /* 0x3f0000001515c820 */ /* 0x000fe20000400000 */
[----:B------:R-:W1:Y:S01]  /*3eb0*/  MUFU.EX2 R12, R12 ;  /* 0x0000000c000c7308 */ /* 0x000e620000000800 */
[----:B--2---:R-:W-:Y:S01]  /*3ec0*/  @!P6 FMUL R28, R28, R28 ;  /* 0x0000001c1c1ce220 */ /* 0x004fe20000400000 */
[----:B------:R-:W-:-:S05]  /*3ed0*/  FSETP.GEU.AND P6, PT, R32, -126, PT ;  /* 0xc2fc00002000780b */ /* 0x000fca0003fce000 */
[----:B------:R-:W-:Y:S01]  /*3ee0*/  @!P2 FMUL R19, R19, 0.5 ;  /* 0x3f0000001313a820 */ /* 0x000fe20000400000 */
[----:B------:R-:W2:Y:S01]  /*3ef0*/  MUFU.EX2 R21, R21 ;  /* 0x0000001500157308 */ /* 0x000ea20000000800 */
[----:B---3--:R-:W-:Y:S01]  /*3f00*/  @!P5 FMUL R17, R17, R17 ;  /* 0x000000111111d220 */ /* 0x008fe20000400000 */
        /* <DEDUP_REMOVED lines=8> */
[----:B------:R-:W-:-:S03]  /*3f90*/  FSETP.GEU.AND P4, PT, R49, -126, PT ;  /* 0xc2fc00003100780b */ /* 0x000fc60003f8e000 */
[----:B------:R-:W-:Y:S01]  /*3fa0*/  FADD R11, R24, R21 ;  /* 0x00000015180b7221 */ /* 0x000fe20000000000 */
[----:B------:R-:W-:Y:S01]  /*3fb0*/  F2FP.BF16.F32.PACK_AB R24, R13, R24 ;  /* 0x000000180d18723e */ /* 0x000fe200000010ff */
[----:B------:R-:W-:Y:S01]  /*3fc0*/  @!P3 FMUL R14, R14, 0.5 ;  /* 0x3f0000000e0eb820 */ /* 0x000fe20000400000 */
[----:B------:R-:W2:Y:S01]  /*3fd0*/  MUFU.EX2 R23, R23 ;  /* 0x0000001700177308 */ /* 0x000ea20000000800 */
[----:B---3--:R-:W-:Y:S01]  /*3fe0*/  @!P2 FMUL R19, R19, R19 ;  /* 0x000000131313a220 */ /* 0x008fe20000400000 */
[----:B------:R-:W-:-:S05]  /*3ff0*/  FSETP.GEU.AND P2, PT, R37, -126, PT ;  /* 0xc2fc00002500780b */ /* 0x000fca0003f4e000 */
[----:B------:R-:W-:Y:S01]  /*4000*/  @!P4 FMUL R49, R49, 0.5 ;  /* 0x3f0000003131c820 */ /* 0x000fe20000400000 */
[----:B------:R-:W3:Y:S01]  /*4010*/  MUFU.EX2 R14, R14 ;  /* 0x0000000e000e7308 */ /* 0x000ee20000000800 */
[----:B-1----:R-:W-:Y:S01]  /*4020*/  @!P6 FMUL R32, R32, R32 ;  /* 0x000000202020e220 */ /* 0x002fe20000400000 */
[----:B------:R-:W-:-:S04]  /*4030*/  FSETP.NEU.AND P6, PT, R4, -INF , PT ;  /* 0xff8000000400780b */ /* 0x000fc80003fcd000 */
[----:B------:R-:W-:Y:S01]  /*4040*/  FSEL R36, R4, RZ, P6 ;  /* 0x000000ff04247208 */ /* 0x000fe20003000000 */
[----:B------:R-:W-:Y:S01]  /*4050*/  @!P2 FMUL R37, R37, 0.5 ;  /* 0x3f0000002525a820 */ /* 0x000fe20000400000 */
[----:B------:R-:W1:Y:S01]  /*4060*/  MUFU.EX2 R18, R49 ;  /* 0x0000003100127308 */ /* 0x000e620000000800 */
[----:B--2---:R-:W-:Y:S01]  /*4070*/  @!P5 FMUL R23, R23, R23 ;  /* 0x000000171717d220 */ /* 0x004fe20000400000 */
[----:B------:R-:W-:Y:S01]  /*4080*/  FSETP.GEU.AND P5, PT, R20, -126, PT ;  /* 0xc2fc00001400780b */ /* 0x000fe20003fae000 */
[C---:B------:R-:W-:Y:S01]  /*4090*/  FMUL R25, R36.reuse, UR61 ;  /* 0x0000003d24197c20 */ /* 0x040fe20008400000 */
[----:B------:R-:W-:Y:S01]  /*40a0*/  FSETP.GEU.AND P6, PT, R41, -126, PT ;  /* 0xc2fc00002900780b */ /* 0x000fe20003fce000 */
[----:B------:R-:W-:Y:S01]  /*40b0*/  FADD R36, -R36, R9 ;  /* 0x0000000924247221 */ /* 0x000fe20000000100 */
[----:B------:R-:W-:Y:S01]  /*40c0*/  FADD R9, R13, R32 ;  /* 0x000000200d097221 */ /* 0x000fe20000000000 */
[--C-:B------:R-:W-:Y:S01]  /*40d0*/  FFMA R26, R26, UR61, -R25.reuse ;  /* 0x0000003d1a1a7c23 */ /* 0x100fe20008000819 */
[----:B------:R-:W2:Y:S01]  /*40e0*/  MUFU.EX2 R37, R37 ;  /* 0x0000002500257308 */ /* 0x000ea20000000800 */
[----:B---3--:R-:W-:Y:S01]  /*40f0*/  @!P3 FMUL R14, R14, R14 ;  /* 0x0000000e0e0eb220 */ /* 0x008fe20000400000 */
[--C-:B------:R-:W-:Y:S01]  /*4100*/  FFMA R30, R30, UR61, -R25.reuse ;  /* 0x0000003d1e1e7c23 */ /* 0x100fe20008000819 */
[--C-:B------:R-:W-:Y:S01]  /*4110*/  FFMA R27, R27, UR61, -R25.reuse ;  /* 0x0000003d1b1b7c23 */ /* 0x100fe20008000819 */
[----:B------:R-:W-:Y:S01]  /*4120*/  FSETP.GEU.AND P3, PT, R26, -126, PT ;  /* 0xc2fc00001a00780b */ /* 0x000fe20003f6e000 */
[--C-:B------:R-:W-:Y:S01]  /*4130*/  FFMA R34, R34, UR61, -R25.reuse ;  /* 0x0000003d22227c23 */ /* 0x100fe20008000819 */
[--C-:B------:R-:W-:Y:S01]  /*4140*/  FFMA R29, R31, UR61, -R25.reuse ;  /* 0x0000003d1f1d7c23 */ /* 0x100fe20008000819 */
[----:B------:R-:W-:Y:S01]  /*4150*/  @!P5 FMUL R20, R20, 0.5 ;  /* 0x3f0000001414d820 */ /* 0x000fe20000400000 */
[--C-:B------:R-:W-:Y:S01]  /*4160*/  FFMA R43, R43, UR61, -R25.reuse ;  /* 0x0000003d2b2b7c23 */ /* 0x100fe20008000819 */
[----:B------:R-:W-:Y:S01]  /*4170*/  @!P6 FMUL R41, R41, 0.5 ;  /* 0x3f0000002929e820 */ /* 0x000fe20000400000 */
[----:B-1----:R-:W-:Y:S01]  /*4180*/  @!P4 FMUL R18, R18, R18 ;  /* 0x000000121212c220 */ /* 0x002fe20000400000 */
[----:B------:R-:W-:Y:S01]  /*4190*/  FSETP.GEU.AND P4, PT, R30, -126, PT ;  /* 0xc2fc00001e00780b */ /* 0x000fe20003f8e000 */
[--C-:B------:R-:W-:Y:S01]  /*41a0*/  FFMA R50, R50, UR61, -R25.reuse ;  /* 0x0000003d32327c23 */ /* 0x100fe20008000819 */
[----:B------:R-:W1:Y:S01]  /*41b0*/  MUFU.EX2 R20, R20 ;  /* 0x0000001400147308 */ /* 0x000e620000000800 */
[--C-:B------:R-:W-:Y:S01]  /*41c0*/  FFMA R47, R47, UR61, -R25.reuse ;  /* 0x0000003d2f2f7c23 */ /* 0x100fe20008000819 */
[--C-:B------:R-:W-:Y:S01]  /*41d0*/  FFMA R51, R51, UR61, -R25.reuse ;  /* 0x0000003d33337c23 */ /* 0x100fe20008000819 */
[----:B------:R-:W-:Y:S01]  /*41e0*/  FFMA R54, R54, UR61, -R25 ;  /* 0x0000003d36367c23 */ /* 0x000fe20008000819 */
[----:B------:R-:W-:Y:S01]  /*41f0*/  @!P3 FMUL R26, R26, 0.5 ;  /* 0x3f0000001a1ab820 */ /* 0x000fe20000400000 */
[----:B--2---:R-:W-:Y:S01]  /*4200*/  @!P2 FMUL R37, R37, R37 ;  /* 0x000000252525a220 */ /* 0x004fe20000400000 */
[----:B------:R-:W-:Y:S01]  /*4210*/  FSETP.GEU.AND P2, PT, R27, -126, PT ;  /* 0xc2fc00001b00780b */ /* 0x000fe20003f4e000 */
[----:B------:R-:W-:Y:S01]  /*4220*/  FMUL R36, R36, UR61 ;  /* 0x0000003d24247c20 */ /* 0x000fe20008400000 */
[----:B------:R-:W2:Y:S01]  /*4230*/  MUFU.EX2 R41, R41 ;  /* 0x0000002900297308 */ /* 0x000ea20000000800 */
[----:B------:R-:W-:-:S02]  /*4240*/  F2FP.BF16.F32.PACK_AB R32, R32, R21 ;  /* 0x000000152020723e */ /* 0x000fc400000010ff */
[----:B------:R-:W-:-:S05]  /*4250*/  @!P4 FMUL R30, R30, 0.5 ;  /* 0x3f0000001e1ec820 */ /* 0x000fca0000400000 */
[----:B------:R3:W4:Y:S01]  /*4260*/  MUFU.EX2 R33, R26 ;  /* 0x0000001a00217308 */ /* 0x0007220000000800 */
[----:B-1----:R-:W-:Y:S01]  /*4270*/  @!P5 FMUL R20, R20, R20 ;  /* 0x000000141414d220 */ /* 0x002fe20000400000 */
[----:B------:R-:W-:Y:S01]  /*4280*/  FSETP.GEU.AND P5, PT, R34, -126, PT ;  /* 0xc2fc00002200780b */ /* 0x000fe20003fae000 */
[----:B------:R-:W-:-:S05]  /*4290*/  @!P2 FMUL R27, R27, 0.5 ;  /* 0x3f0000001b1ba820 */ /* 0x000fca0000400000 */
[----:B------:R1:W5:Y:S01]  /*42a0*/  MUFU.EX2 R31, R30 ;  /* 0x0000001e001f7308 */ /* 0x0003620000000800 */
[----:B---3--:R-:W-:Y:S01]  /*42b0*/  FFMA R26, R35, UR61, -R25 ;  /* 0x0000003d231a7c23 */ /* 0x008fe20008000819 */
[----:B--2---:R-:W-:Y:S01]  /*42c0*/  @!P6 FMUL R41, R41, R41 ;  /* 0x000000292929e220 */ /* 0x004fe20000400000 */
[----:B------:R-:W-:-:S04]  /*42d0*/  FSETP.GEU.AND P6, PT, R29, -126, PT ;  /* 0xc2fc00001d00780b */ /* 0x000fc80003fce000 */
[----:B------:R-:W-:Y:S01]  /*42e0*/  @!P5 FMUL R34, R34, 0.5 ;  /* 0x3f0000002222d820 */ /* 0x000fe20000400000 */
[----:B------:R2:W3:Y:S01]  /*42f0*/  MUFU.EX2 R40, R27 ;  /* 0x0000001b00287308 */ /* 0x0004e20000000800 */
[----:B----4-:R-:W-:Y:S01]  /*4300*/  @!P3 FMUL R33, R33, R33 ;  /* 0x000000212121b220 */ /* 0x010fe20000400000 */
[----:B------:R-:W-:Y:S01]  /*4310*/  FSETP.GEU.AND P3, PT, R26, -126, PT ;  /* 0xc2fc00001a00780b */ /* 0x000fe20003f6e000 */
[----:B-1----:R-:W-:-:S05]  /*4320*/  FFMA R30, R39, UR61, -R25 ;  /* 0x0000003d271e7c23 */ /* 0x002fca0008000819 */
[----:B------:R-:W-:Y:S01]  /*4330*/  @!P6 FMUL R29, R29, 0.5 ;  /* 0x3f0000001d1de820 */ /* 0x000fe20000400000 */
[----:B--2---:R-:W-:Y:S01]  /*4340*/  FFMA R27, R38, UR61, -R25 ;  /* 0x0000003d261b7c23 */ /* 0x004fe20008000819 */
[----:B-----5:R-:W-:Y:S01]  /*4350*/  @!P4 FMUL R31, R31, R31 ;  /* 0x0000001f1f1fc220 */ /* 0x020fe20000400000 */
[----:B------:R-:W-:Y:S01]  /*4360*/  FSETP.GEU.AND P4, PT, R30, -126, PT ;  /* 0xc2fc00001e00780b */ /* 0x000fe20003f8e000 */
[----:B------:R1:W2:Y:S03]  /*4370*/  MUFU.EX2 R35, R34 ;  /* 0x0000002200237308 */ /* 0x0002a60000000800 */
[----:B------:R-:W-:Y:S01]  /*4380*/  @!P3 FMUL R26, R26, 0.5 ;  /* 0x3f0000001a1ab820 */ /* 0x000fe20000400000 */
[----:B---3--:R-:W-:Y:S01]  /*4390*/  @!P2 FMUL R40, R40, R40 ;  /* 0x000000282828a220 */ /* 0x008fe20000400000 */
[----:B------:R-:W-:-:S03]  /*43a0*/  FSETP.GEU.AND P2, PT, R27, -126, PT ;  /* 0xc2fc00001b00780b */ /* 0x000fc60003f4e000 */
[----:B------:R3:W4:Y:S01]  /*43b0*/  MUFU.EX2 R44, R29 ;  /* 0x0000001d002c7308 */ /* 0x0007220000000800 */
[----:B-1----:R-:W-:-:S03]  /*43c0*/  FADD R34, R12, R41 ;  /* 0x000000290c227221 */ /* 0x002fc60000000000 */
[----:B------:R-:W-:-:S04]  /*43d0*/  @!P4 FMUL R30, R30, 0.5 ;  /* 0x3f0000001e1ec820 */ /* 0x000fc80000400000 */
[----:B------:R1:W5:Y:S01]  /*43e0*/  MUFU.EX2 R38, R26 ;  /* 0x0000001a00267308 */ /* 0x0003620000000800 */
[----:B---3--:R-:W-:Y:S01]  /*43f0*/  FFMA R29, R42, UR61, -R25 ;  /* 0x0000003d2a1d7c23 */ /* 0x008fe20008000819 */
[----:B--2---:R-:W-:Y:S01]  /*4400*/  @!P5 FMUL R35, R35, R35 ;  /* 0x000000232323d220 */ /* 0x004fe20000400000 */
[----:B------:R-:W-:Y:S01]  /*4410*/  @!P2 FMUL R27, R27, 0.5 ;  /* 0x3f0000001b1ba820 */ /* 0x000fe20000400000 */
[----:B------:R-:W-:-:S04]  /*4420*/  FSETP.GEU.AND P5, PT, R43, -126, PT ;  /* 0xc2fc00002b00780b */ /* 0x000fc80003fae000 */
[----:B------:R2:W3:Y:S01]  /*4430*/  MUFU.EX2 R42, R30 ;  /* 0x0000001e002a7308 */ /* 0x0004e20000000800 */
[--C-:B-1----:R-:W-:Y:S01]  /*4440*/  FFMA R26, R46, UR61, -R25.reuse ;  /* 0x0000003d2e1a7c23 */ /* 0x102fe20008000819 */
[----:B----4-:R-:W-:Y:S01]  /*4450*/  @!P6 FMUL R44, R44, R44 ;  /* 0x0000002c2c2ce220 */ /* 0x010fe20000400000 */
[----:B------:R-:W-:Y:S01]  /*4460*/  FSETP.GEU.AND P6, PT, R29, -126, PT ;  /* 0xc2fc00001d00780b */ /* 0x000fe20003fce000 */
[----:B------:R-:W-:-:S04]  /*4470*/  FFMA R25, R55, UR61, -R25 ;  /* 0x0000003d37197c23 */ /* 0x000fc80008000819 */
[----:B------:R1:W4:Y:S01]  /*4480*/  MUFU.EX2 R39, R27 ;  /* 0x0000001b00277308 */ /* 0x0003220000000800 */
[----:B-----5:R-:W-:Y:S01]  /*4490*/  @!P3 FMUL R38, R38, R38 ;  /* 0x000000262626b220 */ /* 0x020fe20000400000 */
[----:B------:R-:W-:Y:S01]  /*44a0*/  FSETP.GEU.AND P3, PT, R26, -126, PT ;  /* 0xc2fc00001a00780b */ /* 0x000fe20003f6e000 */
[----:B------:R-:W-:Y:S01]  /*44b0*/  @!P5 FMUL R43, R43, 0.5 ;  /* 0x3f0000002b2bd820 */ /* 0x000fe20000400000 */
[----:B--2---:R-:W-:Y:S01]  /*44c0*/  FADD R30, R28, R37 ;  /* 0x000000251c1e7221 */ /* 0x004fe20000000000 */
[----:B------:R-:W-:-:S03]  /*44d0*/  F2FP.BF16.F32.PACK_AB R28, R17, R28 ;  /* 0x0000001c111c723e */ /* 0x000fc600000010ff */
[----:B------:R-:W-:Y:S01]  /*44e0*/  @!P6 FMUL R29, R29, 0.5 ;  /* 0x3f0000001d1de820 */ /* 0x000fe20000400000 */
[----:B---3--:R-:W-:Y:S01]  /*44f0*/  @!P4 FMUL R42, R42, R42 ;  /* 0x0000002a2a2ac220 */ /* 0x008fe20000400000 */
[----:B------:R-:W-:Y:S01]  /*4500*/  FSETP.GEU.AND P4, PT, R50, -126, PT ;  /* 0xc2fc00003200780b */ /* 0x000fe20003f8e000 */
[----:B------:R-:W2:Y:S01]  /*4510*/  MUFU.EX2 R43, R43 ;  /* 0x0000002b002b7308 */ /* 0x000ea20000000800 */
[----:B-1----:R-:W-:Y:S01]  /*4520*/  FADD R27, R19, R20 ;  /* 0x00000014131b7221 */ /* 0x002fe20000000000 */
[----:B------:R-:W-:Y:S02]  /*4530*/  FADD R11, R11, R30 ;  /* 0x0000001e0b0b7221 */ /* 0x000fe40000000000 */
[----:B------:R-:W-:Y:S01]  /*4540*/  @!P3 FMUL R26, R26, 0.5 ;  /* 0x3f0000001a1ab820 */ /* 0x000fe20000400000 */
[----:B----4-:R-:W-:Y:S01]  /*4550*/  @!P2 FMUL R39, R39, R39 ;  /* 0x000000272727a220 */ /* 0x010fe20000400000 */
[----:B------:R-:W-:Y:S02]  /*4560*/  FSETP.GEU.AND P2, PT, R47, -126, PT ;  /* 0xc2fc00002f00780b */ /* 0x000fe40003f4e000 */
[----:B------:R-:W1:Y:S04]  /*4570*/  MUFU.EX2 R46, R29 ;  /* 0x0000001d002e7308 */ /* 0x000e680000000800 */
[----:B------:R-:W-:-:S04]  /*4580*/  @!P4 FMUL R50, R50, 0.5 ;  /* 0x3f0000003232c820 */ /* 0x000fc80000400000 */
[----:B------:R3:W4:Y:S01]  /*4590*/  MUFU.EX2 R48, R26 ;  /* 0x0000001a00307308 */ /* 0x0007220000000800 */
[----:B--2---:R-:W-:Y:S01]  /*45a0*/  @!P5 FMUL R43, R43, R43 ;  /* 0x0000002b2b2bd220 */ /* 0x004fe20000400000 */
[----:B------:R-:W-:Y:S01]  /*45b0*/  FSETP.GEU.AND P5, PT, R54, -126, PT ;  /* 0xc2fc00003600780b */ /* 0x000fe20003fae000 */
[----:B------:R-:W-:-:S05]  /*45c0*/  @!P2 FMUL R47, R47, 0.5 ;  /* 0x3f0000002f2fa820 */ /* 0x000fca0000400000 */
[----:B------:R-:W2:Y:S01]  /*45d0*/  MUFU.EX2 R50, R50 ;  /* 0x0000003200327308 */ /* 0x000ea20000000800 */
[----:B-1----:R-:W-:Y:S01]  /*45e0*/  @!P6 FMUL R46, R46, R46 ;  /* 0x0000002e2e2ee220 */ /* 0x002fe20000400000 */
[----:B------:R-:W-:Y:S01]  /*45f0*/  FSETP.GEU.AND P6, PT, R51, -126, PT ;  /* 0xc2fc00003300780b */ /* 0x000fe20003fce000 */
[----:B---3--:R-:W-:-:S04]  /*4600*/  FADD R26, R17, R18 ;  /* 0x00000012111a7221 */ /* 0x008fc80000000000 */
[----:B------:R-:W-:Y:S01]  /*4610*/  @!P5 FMUL R54, R54, 0.5 ;  /* 0x3f0000003636d820 */ /* 0x000fe20000400000 */
[----:B------:R-:W1:Y:S01]  /*4620*/  MUFU.EX2 R47, R47 ;  /* 0x0000002f002f7308 */ /* 0x000e620000000800 */
[----:B----4-:R-:W-:Y:S01]  /*4630*/  @!P3 FMUL R48, R48, R48 ;  /* 0x000000303030b220 */ /* 0x010fe20000400000 */
[----:B------:R-:W-:Y:S01]  /*4640*/  FSETP.GEU.AND P3, PT, R25, -126, PT ;  /* 0xc2fc00001900780b */ /* 0x000fe20003f6e000 */
[----:B------:R-:W-:Y:S01]  /*4650*/  FADD R29, R9, R26 ;  /* 0x0000001a091d7221 */ /* 0x000fe20000000000 */
[----:B------:R-:W-:Y:S01]  /*4660*/  FADD R26, R15, R14 ;  /* 0x0000000e0f1a7221 */ /* 0x000fe20000000000 */
[----:B------:R-:W-:Y:S02]  /*4670*/  FADD R30, R31, R48 ;  /* 0x000000301f1e7221 */ /* 0x000fe40000000000 */
[----:B------:R-:W-:Y:S01]  /*4680*/  @!P6 FMUL R51, R51, 0.5 ;  /* 0x3f0000003333e820 */ /* 0x000fe20000400000 */
[----:B------:R-:W3:Y:S01]  /*4690*/  MUFU.EX2 R54, R54 ;  /* 0x0000003600367308 */ /* 0x000ee20000000800 */
[----:B--2---:R-:W-:Y:S01]  /*46a0*/  @!P4 FMUL R50, R50, R50 ;  /* 0x000000323232c220 */ /* 0x004fe20000400000 */
[----:B------:R-:W-:Y:S01]  /*46b0*/  FSETP.GEU.AND P4, PT, R36, -126, PT ;  /* 0xc2fc00002400780b */ /* 0x000fe20003f8e000 */
[----:B------:R-:W-:Y:S01]  /*46c0*/  FADD R26, R26, R27 ;  /* 0x0000001b1a1a7221 */ /* 0x000fe20000000000 */
[----:B------:R-:W-:Y:S01]  /*46d0*/  FADD R27, R40, R43 ;  /* 0x0000002b281b7221 */ /* 0x000fe20000000000 */
[----:B------:R-:W-:-:S02]  /*46e0*/  FADD R52, R35, R50 ;  /* 0x0000003223347221 */ /* 0x000fc40000000000 */
[----:B------:R-:W-:Y:S01]  /*46f0*/  @!P3 FMUL R25, R25, 0.5 ;  /* 0x3f0000001919b820 */ /* 0x000fe20000400000 */
[----:B------:R-:W2:Y:S01]  /*4700*/  MUFU.EX2 R51, R51 ;  /* 0x0000003300337308 */ /* 0x000ea20000000800 */
[----:B-1----:R-:W-:Y:S01]  /*4710*/  @!P2 FMUL R47, R47, R47 ;  /* 0x0000002f2f2fa220 */ /* 0x002fe20000400000 */
[----:B------:R-:W-:Y:S01]  /*4720*/  FSETP.GEU.AND P2, PT, R170, -126, PT ;  /* 0xc2fc0000aa00780b */ /* 0x000fe20003f4e000 */
[----:B------:R-:W-:Y:S01]  /*4730*/  FADD R26, R29, R26 ;  /* 0x0000001a1d1a7221 */ /* 0x000fe20000000000 */
[----:B------:R-:W-:Y:S01]  /*4740*/  F2FP.BF16.F32.PACK_AB R29, R38, R35 ;  /* 0x00000023261d723e */ /* 0x000fe200000010ff */
[----:B------:R-:W-:Y:S01]  /*4750*/  FADD R49, R44, R47 ;  /* 0x0000002f2c317221 */ /* 0x000fe20000000000 */
[----:B------:R-:W-:Y:S01]  /*4760*/  F2FP.BF16.F32.PACK_AB R35, R47, R48 ;  /* 0x000000302f23723e */ /* 0x000fe200000010ff */
[----:B------:R-:W-:Y:S01]  /*4770*/  @!P4 FMUL R36, R36, 0.5 ;  /* 0x3f0000002424c820 */ /* 0x000fe20000400000 */
[----:B------:R1:W4:Y:S01]  /*4780*/  MUFU.EX2 R45, R25 ;  /* 0x00000019002d7308 */ /* 0x0003220000000800 */
[----:B---3--:R-:W-:-:S04]  /*4790*/  @!P5 FMUL R54, R54, R54 ;  /* 0x000000363636d220 */ /* 0x008fc80000400000 */
[----:B------:R-:W-:Y:S02]  /*47a0*/  FADD R53, R39, R54 ;  /* 0x0000003627357221 */ /* 0x000fe40000000000 */
[----:B------:R-:W-:Y:S01]  /*47b0*/  @!P2 FMUL R170, R170, 0.5 ;  /* 0x3f000000aaaaa820 */ /* 0x000fe20000400000 */
[----:B------:R-:W3:Y:S01]  /*47c0*/  MUFU.EX2 R36, R36 ;  /* 0x0000002400247308 */ /* 0x000ee20000000800 */
[----:B-1----:R-:W-:Y:S01]  /*47d0*/  FADD R25, R10, R23 ;  /* 0x000000170a197221 */ /* 0x002fe20000000000 */
[----:B--2---:R-:W-:Y:S01]  /*47e0*/  @!P6 FMUL R51, R51, R51 ;  /* 0x000000333333e220 */ /* 0x004fe20000400000 */
[----:B------:R-:W-:Y:S02]  /*47f0*/  FADD R30, R30, R53 ;  /* 0x000000351e1e7221 */ /* 0x000fe40000000000 */
[----:B------:R-:W-:Y:S01]  /*4800*/  FADD R34, R25, R34 ;  /* 0x0000002219227221 */ /* 0x000fe20000000000 */
[----:B------:R-:W-:Y:S02]  /*4810*/  FADD R25, R33, R46 ;  /* 0x0000002e21197221 */ /* 0x000fe40000000000 */
[----:B------:R1:W2:Y:S01]  /*4820*/  MUFU.EX2 R9, R170 ;  /* 0x000000aa00097308 */ /* 0x0002a20000000800 */
[----:B----4-:R-:W-:Y:S01]  /*4830*/  @!P3 FMUL R45, R45, R45 ;  /* 0x0000002d2d2db220 */ /* 0x010fe20000400000 */
[----:B------:R-:W-:Y:S01]  /*4840*/  FADD R25, R25, R52 ;  /* 0x0000003419197221 */ /* 0x000fe20000000000 */
[----:B------:R-:W-:Y:S01]  /*4850*/  FADD R11, R11, R34 ;  /* 0x000000220b0b7221 */ /* 0x000fe20000000000 */
[----:B------:R-:W-:Y:S01]  /*4860*/  F2FP.BF16.F32.PACK_AB R34, R14, R23 ;  /* 0x000000170e22723e */ /* 0x000fe200000010ff */
[----:B------:R-:W-:Y:S01]  /*4870*/  FADD R172, R42, R45 ;  /* 0x0000002d2aac7221 */ /* 0x000fe20000000000 */
[----:B------:R-:W-:Y:S01]  /*4880*/  FADD R25, R25, R30 ;  /* 0x0000001e19197221 */ /* 0x000fe20000000000 */
[----:B------:R-:W-:Y:S01]  /*4890*/  FADD R26, R11, R26 ;  /* 0x0000001a0b1a7221 */ /* 0x000fe20000000000 */
[----:B------:R-:W-:Y:S01]  /*48a0*/  SHF.L.U32 R11, R7, 0x1f, RZ ;  /* 0x0000001f070b7819 */ /* 0x000fe200000006ff */
[----:B-1----:R-:W-:Y:S01]  /*48b0*/  FADD R170, R38, R51 ;  /* 0x0000003326aa7221 */ /* 0x002fe20000000000 */
[----:B------:R-:W-:Y:S01]  /*48c0*/  FADD R172, R49, R172 ;  /* 0x000000ac31ac7221 */ /* 0x000fe20000000000 */
[----:B---3--:R-:W-:Y:S01]  /*48d0*/  @!P4 FMUL R36, R36, R36 ;  /* 0x000000242424c220 */ /* 0x008fe20000400000 */
[----:B------:R-:W-:Y:S01]  /*48e0*/  F2FP.BF16.F32.PACK_AB R30, R19, R12 ;  /* 0x0000000c131e723e */ /* 0x000fe200000010ff */
[----:B------:R-:W-:Y:S01]  /*48f0*/  FADD R27, R27, R170 ;  /* 0x000000aa1b1b7221 */ /* 0x000fe20000000000 */
[----:B------:R-:W-:Y:S01]  /*4900*/  F2FP.BF16.F32.PACK_AB R38, R20, R41 ;  /* 0x000000291426723e */ /* 0x000fe200000010ff */
[-C--:B------:R-:W-:Y:S01]  /*4910*/  FMUL R154, R154, R36.reuse ;  /* 0x000000249a9a7220 */ /* 0x080fe20000400000 */
[-C--:B------:R-:W-:Y:S01]  /*4920*/  FMUL R155, R155, R36.reuse ;  /* 0x000000249b9b7220 */ /* 0x080fe20000400000 */
[----:B------:R-:W-:Y:S01]  /*4930*/  FADD R172, R27, R172 ;  /* 0x000000ac1bac7221 */ /* 0x000fe20000000000 */
[----:B--2---:R-:W-:Y:S01]  /*4940*/  @!P2 FMUL R9, R9, R9 ;  /* 0x000000090909a220 */ /* 0x004fe20000400000 */
[----:B------:R1:W2:Y:S01]  /*4950*/  SYNCS.PHASECHK.TRANS64.TRYWAIT P2, [UR7+0x31000], R11 ;  /* 0x0310000bff0075a7 */ /* 0x0002a20008040147 */
[-C--:B------:R-:W-:Y:S01]  /*4960*/  FMUL R158, R158, R36.reuse ;  /* 0x000000249e9e7220 */ /* 0x080fe20000400000 */
[----:B------:R-:W-:Y:S01]  /*4970*/  FADD R25, R25, R172 ;  /* 0x000000ac19197221 */ /* 0x000fe20000000000 */
[-C--:B------:R-:W-:Y:S01]  /*4980*/  FMUL R159, R159, R36.reuse ;  /* 0x000000249f9f7220 */ /* 0x080fe20000400000 */
[-C--:B------:R-:W-:Y:S01]  /*4990*/  FMUL R162, R162, R36.reuse ;  /* 0x00000024a2a27220 */ /* 0x080fe20000400000 */
[-C--:B------:R-:W-:Y:S01]  /*49a0*/  FMUL R163, R163, R36.reuse ;  /* 0x00000024a3a37220 */ /* 0x080fe20000400000 */
[----:B------:R-:W-:Y:S01]  /*49b0*/  FFMA R3, R36, R3, R25 ;  /* 0x0000000324037223 */ /* 0x000fe20000000019 */
[-C--:B------:R-:W-:Y:S01]  /*49c0*/  FMUL R166, R166, R36.reuse ;  /* 0x00000024a6a67220 */ /* 0x080fe20000400000 */
        /* <DEDUP_REMOVED lines=48> */
[----:B------:R-:W-:Y:S01]  /*4cd0*/  FMUL R71, R71, R36 ;  /* 0x0000002447477220 */ /* 0x000fe20000400000 */
[----:B------:R-:W-:Y:S01]  /*4ce0*/  FFMA R0, R9, R0, R26 ;  /* 0x0000000009007223 */ /* 0x000fe2000000001a */
[----:B------:R-:W-:Y:S01]  /*4cf0*/  F2FP.BF16.F32.PACK_AB R25, R40, R33 ;  /* 0x000000212819723e */ /* 0x000fe200000010ff */
[----:B------:R-:W-:Y:S01]  /*4d00*/  FMUL R152, R152, R9 ;  /* 0x0000000998987220 */ /* 0x000fe20000400000 */
[----:B------:R-:W-:Y:S01]  /*4d10*/  F2FP.BF16.F32.PACK_AB R27, R44, R31 ;  /* 0x0000001f2c1b723e */ /* 0x000fe200000010ff */
[----:B------:R-:W-:Y:S01]  /*4d20*/  FMUL R153, R153, R9 ;  /* 0x0000000999997220 */ /* 0x000fe20000400000 */
[----:B------:R-:W-:Y:S01]  /*4d30*/  F2FP.BF16.F32.PACK_AB R36, R18, R37 ;  /* 0x000000251224723e */ /* 0x000fe200000010ff */
        /* <DEDUP_REMOVED lines=54> */
[----:B------:R-:W-:-:S02]  /*50a0*/  F2FP.BF16.F32.PACK_AB R26, R15, R10 ;  /* 0x0000000a0f1a723e */ /* 0x000fc400000010ff */
[----:B------:R-:W-:Y:S02]  /*50b0*/  F2FP.BF16.F32.PACK_AB R31, R42, R39 ;  /* 0x000000272a1f723e */ /* 0x000fe400000010ff */
[----:B------:R-:W-:Y:S02]  /*50c0*/  F2FP.BF16.F32.PACK_AB R33, R43, R46 ;  /* 0x0000002e2b21723e */ /* 0x000fe400000010ff */
[----:B------:R-:W-:Y:S01]  /*50d0*/  F2FP.BF16.F32.PACK_AB R37, R51, R50 ;  /* 0x000000323325723e */ /* 0x000fe200000010ff */
[----:B-12---:R-:W-:Y:S06]  /*50e0*/  @!P0 BRA `(.L_x_27) ;  /* 0x0000000000048947 */ /* 0x006fec0003800000 */
[----:B------:R-:W-:Y:S01]  /*50f0*/  BPT.TRAP 0x1 ;  /* 0x000000040000795c */ /* 0x000fe20000300000 */
.L_x_27:
[----:B------:R-:W-:Y:S05]  /*5100*/  @P2 BRA `(.L_x_28) ;  /* 0x0000000000082947 */ /* 0x000fea0003800000 */
[----:B------:R-:W1:Y:S02]  /*5110*/  SYNCS.PHASECHK.TRANS64.TRYWAIT P2, [UR7+0x31000], R11 ;  /* 0x0310000bff0075a7 */ /* 0x000e640008040147 */
[----:B-1----:R-:W-:Y:S05]  /*5120*/  @!P2 BRA `(.L_x_29) ;  /* 0x0000005000f0a947 */ /* 0x002fea0003800000 */
.L_x_28:
[----:B------:R-:W-:Y:S01]  /*5130*/  R2UR UR7, R168 ;  /* 0x00000000a80772ca */ /* 0x000fe200000e0000 */
[----:B------:R-:W-:Y:S01]  /*5140*/  WARPGROUP.ARRIVE ;  /* 0x00000000000079c5 */ /* 0x000fe20000000000 */
[----:B------:R-:W-:Y:S01]  /*5150*/  UMOV UR11, 0x80000020 ;  /* 0x80000020000b7882 */ /* 0x000fe20000000000 */
[----:B------:R-:W-:Y:S01]  /*5160*/  UMOV UR15, 0x80000020 ;  /* 0x80000020000f7882 */ /* 0x000fe20000000000 */
[----:B------:R-:W-:Y:S01]  /*5170*/  UMOV UR19, 0x80000020 ;  /* 0x8000002000137882 */ /* 0x000fe20000000000 */
[----:B------:R-:W-:Y:S01]  /*5180*/  UMOV UR23, 0x80000020 ;  /* 0x8000002000177882 */ /* 0x000fe20000000000 */
[----:B------:R-:W-:Y:S01]  /*5190*/  UMOV UR27, 0x80000020 ;  /* 0x80000020001b7882 */ /* 0x000fe20000000000 */
[----:B------:R-:W-:-:S06]  /*51a0*/  F2FP.BF16.F32.PACK_AB R39, R45, R54 ;  /* 0x000000362d27723e */ /* 0x000fcc00000010ff */
[----:B------:R-:W-:-:S04]  /*51b0*/  UIMAD UR10, UR6, 0x700, UR7 ;  /* 0x00000700060a78a4 */ /* 0x000fc8000f8e0207 */
[----:B------:R-:W-:Y:S02]  /*51c0*/  UIADD3 UR14, UR10, 0x100, URZ ;  /* 0x000001000a0e7890 */ /* 0x000fe4000fffe03f */
[----:B------:R-:W-:Y:S02]  /*51d0*/  UIADD3 UR18, UR10, 0x200, URZ ;  /* 0x000002000a127890 */ /* 0x000fe4000fffe03f */
[----:B------:R-:W-:Y:S02]  /*51e0*/  UIADD3 UR22, UR10, 0x300, URZ ;  /* 0x000003000a167890 */ /* 0x000fe4000fffe03f */
        /* <DEDUP_REMOVED lines=113> */
[----:B------:R-:W-:Y:S01]  /*5900*/  UIADD3 UR10, UR10, 0x6c0, URZ ;  /* 0x000006c00a0a7890 */ /* 0x000fe2000fffe03f */
        /* <DEDUP_REMOVED lines=18> */
.L_x_30:
[----:B------:R-:W-:Y:S02]  /*5a30*/  R2UR UR10, R16 ;  /* 0x00000000100a72ca */ /* 0x000fe400000e0000 */
[----:B------:R-:W-:-:S13]  /*5a40*/  R2UR UR7, R169 ;  /* 0x00000000a90772ca */ /* 0x000fda00000e0000 */
[----:B------:R-:W-:-:S04]  /*5a50*/  ULEA UR7, UR7, UR10, 0x3 ;  /* 0x0000000a07077291 */ /* 0x000fc8000f8e183f */
[----:B------:R-:W-:-:S04]  /*5a60*/  UIADD3 UR7, UR7, 0x31028, URZ ;  /* 0x0003102807077890 */ /* 0x000fc8000fffe03f */
[----:B------:R-:W-:-:S09]  /*5a70*/  UPRMT UR7, URZ, 0x654, UR7 ;  /* 0x000006543f077896 */ /* 0x000fd20008000007 */
[----:B------:R-:W-:Y:S01]  /*5a80*/  SYNCS.ARRIVE.TRANS64.RED.A1T0 RZ, [UR7], RZ ;  /* 0x000000ffffff79a7 */ /* 0x000fe20008100407 */
[----:B------:R-:W-:Y:S05]  /*5a90*/  @P1 BRA `(.L_x_31) ;  /* 0x0000000000041947 */ /* 0x000fea0003800000 */
[----:B------:R-:W-:Y:S01]  /*5aa0*/  BPT.TRAP 0x1 ;  /* 0x000000040000795c */ /* 0x000fe20000300000 */
.L_x_31:
[----:B------:R-:W-:-:S13]  /*5ab0*/  R2UR UR7, R169 ;  /* 0x00000000a90772ca */ /* 0x000fda00000e0000 */
[----:B------:R-:W-:-:S04]  /*5ac0*/  UIADD3 UR7, UR7, 0x1, URZ ;  /* 0x0000000107077890 */ /* 0x000fc8000fffe03f */
[----:B------:R-:W-:-:S04]  /*5ad0*/  UISETP.NE.AND UP0, UPT, UR7, 0x5, UPT ;  /* 0x000000050700788c */ /* 0x000fc8000bf05270 */
[----:B------:R-:W-:Y:S01]  /*5ae0*/  USEL UR10, UR7, URZ, UP0 ;  /* 0x0000003f070a7287 */ /* 0x000fe20008000000 */
[----:B------:R-:W-:Y:S11]  /*5af0*/  @!P0 BRA `(.L_x_32) ;  /* 0x0000000000048947 */ /* 0x000ff60003800000 */
[----:B------:R-:W-:Y:S01]  /*5b00*/  BPT.TRAP 0x1 ;  /* 0x000000040000795c */ /* 0x000fe20000300000 */
.L_x_32:
[----:B------:R-:W-:-:S13]  /*5b10*/  R2UR UR7, R16 ;  /* 0x00000000100772ca */ /* 0x000fda00000e0000 */
[----:B------:R-:W-:-:S04]  /*5b20*/  ULEA UR7, UR10, UR7, 0x3 ;  /* 0x000000070a077291 */ /* 0x000fc8000f8e183f */
[----:B------:R-:W-:-:S04]  /*5b30*/  UIADD3 UR7, UR7, 0x31028, URZ ;  /* 0x0003102807077890 */ /* 0x000fc8000fffe03f */
[----:B------:R-:W-:-:S09]  /*5b40*/  UPRMT UR7, URZ, 0x654, UR7 ;  /* 0x000006543f077896 */ /* 0x000fd20008000007 */
[----:B------:R-:W-:Y:S01]  /*5b50*/  SYNCS.ARRIVE.TRANS64.RED.A1T0 RZ, [UR7], RZ ;  /* 0x000000ffffff79a7 */ /* 0x000fe20008100407 */
[----:B------:R-:W-:Y:S05]  /*5b60*/  @P1 BRA `(.L_x_33) ;  /* 0x0000000000041947 */ /* 0x000fea0003800000 */
[----:B------:R-:W-:Y:S01]  /*5b70*/  BPT.TRAP 0x1 ;  /* 0x000000040000795c */ /* 0x000fe20000300000 */
.L_x_33:
[----:B------:R-:W-:Y:S01]  /*5b80*/  UIADD3 UR7, UR10, 0x1, URZ ;  /* 0x000000010a077890 */ /* 0x000fe2000fffe03f */
[C---:B------:R-:W-:Y:S01]  /*5b90*/  ISETP.GT.AND P2, PT, R6.reuse, 0x2, PT ;  /* 0x000000020600780c */ /* 0x040fe20003f44270 */
[----:B------:R-:W-:Y:S01]  /*5ba0*/  UIADD3 UR6, UR6, 0x1, URZ ;  /* 0x0000000106067890 */ /* 0x000fe2000fffe03f */
[----:B------:R-:W-:Y:S01]  /*5bb0*/  IADD3 R6, R6, -0x1, RZ ;  /* 0xffffffff06067810 */ /* 0x000fe20007ffe0ff */
[----:B------:R-:W-:Y:S01]  /*5bc0*/  UISETP.NE.AND UP0, UPT, UR7, 0x5, UPT ;  /* 0x000000050700788c */ /* 0x000fe2000bf05270 */
[----:B-1----:R-:W-:Y:S01]  /*5bd0*/  MOV R11, R5 ;  /* 0x00000005000b7202 */ /* 0x002fe20000000f00 */
[----:B------:R-:W-:Y:S01]  /*5be0*/  UISETP.NE.AND UP2, UPT, UR6, 0x5, UPT ;  /* 0x000000050600788c */ /* 0x000fe2000bf45270 */
[----:B------:R-:W-:Y:S01]  /*5bf0*/  MOV R9, R4 ;  /* 0x0000000400097202 */ /* 0x000fe20000000f00 */
[----:B------:R-:W-:Y:S02]  /*5c00*/  USEL UR10, UR7, URZ, UP0 ;  /* 0x0000003f070a7287 */ /* 0x000fe40008000000 */
[----:B------:R-:W-:-:S02]  /*5c10*/  USEL UR7, URZ, 0x1, UP2 ;  /* 0x000000013f077887 */ /* 0x000fc40009000000 */
[----:B------:R-:W-:Y:S02]  /*5c20*/  USEL UR60, UR6, URZ, UP2 ;  /* 0x0000003f063c7287 */ /* 0x000fe40009000000 */
[----:B------:R-:W-:Y:S02]  /*5c30*/  MOV R169, UR10 ;  /* 0x0000000a00a97c02 */ /* 0x000fe40008000f00 */
[----:B------:R-:W-:Y:S01]  /*5c40*/  LOP3.LUT R7, R7, UR7, RZ, 0x3c, !PT ;  /* 0x0000000707077c12 */ /* 0x000fe2000f8e3cff */
[----:B------:R-:W-:Y:S07]  /*5c50*/  @P2 BRA `(.L_x_34) ;  /* 0xffffffd400d42947 */ /* 0x000fee000383ffff */
.L_x_23:
[----:B------:R-:W1:Y:S01]  /*5c60*/  SHFL.BFLY PT, R7, R0, 0x1, 0x1f ;  /* 0x0c201f0000077f89 */ /* 0x000e6200000e0000 */
[----:B------:R-:W-:Y:S01]  /*5c70*/  BSSY B0, `(.L_x_35) ;  /* 0x0000023000007945 */ /* 0x000fe20003800000 */
[----:B------:R-:W-:Y:S02]  /*5c80*/  MOV R9, 0x7f800000 ;  /* 0x7f80000000097802 */ /* 0x000fe40000000f00 */
[----:B------:R-:W2:Y:S01]  /*5c90*/  SHFL.BFLY PT, R6, R3, 0x1, 0x1f ;  /* 0x0c201f0003067f89 */ /* 0x000ea200000e0000 */
[----:B------:R-:W-:Y:S01]  /*5ca0*/  MOV R12, 0x3f800000 ;  /* 0x3f800000000c7802 */ /* 0x000fe20000000f00 */
[----:B-1----:R-:W-:Y:S01]  /*5cb0*/  FADD R7, R7, R0 ;  /* 0x0000000007077221 */ /* 0x002fe20000000000 */
[----:B--2---:R-:W-:-:S04]  /*5cc0*/  FADD R18, R6, R3 ;  /* 0x0000000306127221 */ /* 0x004fc80000000000 */
[----:B------:R-:W1:Y:S01]  /*5cd0*/  SHFL.BFLY PT, R10, R7, 0x2, 0x1f ;  /* 0x0c401f00070a7f89 */ /* 0x000e6200000e0000 */
[----:B------:R-:W-:-:S03]  /*5ce0*/  MOV R6, 0x3f800000 ;  /* 0x3f80000000067802 */ /* 0x000fc60000000f00 */
[----:B------:R-:W2:Y:S01]  /*5cf0*/  SHFL.BFLY PT, R19, R18, 0x2, 0x1f ;  /* 0x0c401f0012137f89 */ /* 0x000ea200000e0000 */
[C---:B-1----:R-:W-:Y:S01]  /*5d00*/  FSETP.NE.AND P0, PT, R7.reuse, -R10, PT ;  /* 0x8000000a0700720b */ /* 0x042fe20003f05000 */
[----:B------:R-:W-:Y:S01]  /*5d10*/  FADD R3, R7, R10 ;  /* 0x0000000a07037221 */ /* 0x000fe20000000000 */
[----:B------:R-:W-:Y:S01]  /*5d20*/  MOV R10, 0x7f800000 ;  /* 0x7f800000000a7802 */ /* 0x000fe20000000f00 */
[----:B--2---:R-:W-:-:S10]  /*5d30*/  FADD R11, R18, R19 ;  /* 0x00000013120b7221 */ /* 0x004fd40000000000 */
[----:B------:R-:W-:Y:S05]  /*5d40*/  @!P0 BRA `(.L_x_36) ;  /* 0x0000000000548947 */ /* 0x000fea0003800000 */
[----:B------:R-:W-:Y:S01]  /*5d50*/  IADD3 R0, R3, 0x1800000, RZ ;  /* 0x0180000003007810 */ /* 0x000fe20007ffe0ff */
[----:B------:R-:W-:Y:S03]  /*5d60*/  BSSY B1, `(.L_x_37) ;  /* 0x000000c000017945 */ /* 0x000fe60003800000 */
[----:B------:R-:W-:-:S04]  /*5d70*/  LOP3.LUT R0, R0, 0x7f800000, RZ, 0xc0, !PT ;  /* 0x7f80000000007812 */ /* 0x000fc800078ec0ff */
[----:B------:R-:W-:-:S13]  /*5d80*/  ISETP.GT.U32.AND P0, PT, R0, 0x1ffffff, PT ;  /* 0x01ffffff0000780c */ /* 0x000fda0003f04070 */
[----:B------:R-:W-:Y:S05]  /*5d90*/  @P0 BRA `(.L_x_38) ;  /* 0x0000000000100947 */ /* 0x000fea0003800000 */
[----:B------:R-:W-:-:S07]  /*5da0*/  MOV R17, 0x5dc0 ;  /* 0x00005dc000117802 */ /* 0x000fce0000000f00 */
[----:B------:R-:W-:Y:S05]  /*5db0*/  CALL.REL.NOINC `($__internal_0_$__cuda_sm20_rcp_rn_f32_slowpath) ;  /* 0x0000004800747944 */ /* 0x000fea0003c00000 */
[----:B------:R-:W-:Y:S01]  /*5dc0*/  MOV R6, R0 ;  /* 0x0000000000067202 */ /* 0x000fe20000000f00 */
[----:B------:R-:W-:Y:S06]  /*5dd0*/  BRA `(.L_x_39) ;  /* 0x0000000000107947 */ /* 0x000fec0003800000 */
.L_x_38:
[----:B------:R-:W1:Y:S02]  /*5de0*/  MUFU.RCP R6, R3 ;  /* 0x0000000300067308 */ /* 0x000e640000001000 */
[----:B-1----:R-:W-:-:S04]  /*5df0*/  FFMA R0, R3, R6, -1 ;  /* 0xbf80000003007423 */ /* 0x002fc80000000006 */
[----:B------:R-:W-:-:S04]  /*5e00*/  FADD.FTZ R7, -R0, -RZ ;  /* 0x800000ff00077221 */ /* 0x000fc80000010100 */
[----:B------:R-:W-:-:S07]  /*5e10*/  FFMA R6, R6, R7, R6 ;  /* 0x0000000706067223 */ /* 0x000fce0000000006 */
.L_x_39:
[----:B------:R-:W-:Y:S05]  /*5e20*/  BSYNC B1 ;  /* 0x0000000000017941 */ /* 0x000fea0003800000 */
.L_x_37:
[----:B------:R-:W-:Y:S01]  /*5e30*/  FSETP.GEU.AND P0, PT, |R3|, 1.175494350822287508e-38, PT ;  /* 0x008000000300780b */ /* 0x000fe20003f0e200 */
[----:B------:R-:W-:-:S12]  /*5e40*/  ULDC UR4, c[0x0][0x600] ;  /* 0x0001800000047ab9 */ /* 0x000fd80000000800 */
[----:B------:R-:W-:-:S04]  /*5e50*/  @!P0 FMUL R3, R3, 16777216 ;  /* 0x4b80000003038820 */ /* 0x000fc80000400000 */
[----:B------:R-:W1:Y:S02]  /*5e60*/  MUFU.LG2 R0, R3 ;  /* 0x0000000300007308 */ /* 0x000e640000000c00 */
[----:B-1----:R-:W-:-:S04]  /*5e70*/  @!P0 FADD R0, R0, -24 ;  /* 0xc1c0000000008421 */ /* 0x002fc80000000000 */
[----:B------:R-:W-:-:S04]  /*5e80*/  FMUL R0, R0, 0.69314718246459960938 ;  /* 0x3f31721800007820 */ /* 0x000fc80000400000 */
[----:B------:R-:W-:-:S07]  /*5e90*/  FFMA R10, R5, UR4, R0 ;  /* 0x00000004050a7c23 */ /* 0x000fce0008000000 */
.L_x_36:
[----:B------:R-:W-:Y:S05]  /*5ea0*/  BSYNC B0 ;  /* 0x0000000000007941 */ /* 0x000fea0003800000 */
.L_x_35:
[----:B------:R-:W-:Y:S01]  /*5eb0*/  FSETP.NE.AND P0, PT, R18, -R19, PT ;  /* 0x800000131200720b */ /* 0x000fe20003f05000 */
[----:B------:R-:W-:Y:S01]  /*5ec0*/  ULDC UR4, c[0x0][0x608] ;  /* 0x0001820000047ab9 */ /* 0x000fe20000000800 */
[----:B------:R-:W-:Y:S01]  /*5ed0*/  BSSY B0, `(.L_x_40) ;  /* 0x0000051000007945 */ /* 0x000fe20003800000 */
[----:B------:R-:W-:-:S04]  /*5ee0*/  FMUL R6, R6, UR4 ;  /* 0x0000000406067c20 */ /* 0x000fc80008400000 */
        /* <DEDUP_REMOVED lines=56> */
[----:B------:R-:W-:Y:S06]  /*6270*/  @!P0 BRA `(.L_x_41) ;  /* 0x0000000000588947 */ /* 0x000fec0003800000 */
[----:B------:R-:W-:Y:S01]  /*6280*/  IADD3 R0, R11, 0x1800000, RZ ;  /* 0x018000000b007810 */ /* 0x000fe20007ffe0ff */
[----:B------:R-:W-:Y:S03]  /*6290*/  BSSY B1, `(.L_x_42) ;  /* 0x000000d000017945 */ /* 0x000fe60003800000 */
[----:B------:R-:W-:-:S04]  /*62a0*/  LOP3.LUT R0, R0, 0x7f800000, RZ, 0xc0, !PT ;  /* 0x7f80000000007812 */ /* 0x000fc800078ec0ff */
[----:B------:R-:W-:-:S13]  /*62b0*/  ISETP.GT.U32.AND P0, PT, R0, 0x1ffffff, PT ;  /* 0x01ffffff0000780c */ /* 0x000fda0003f04070 */
[----:B------:R-:W-:Y:S05]  /*62c0*/  @P0 BRA `(.L_x_43) ;  /* 0x0000000000140947 */ /* 0x000fea0003800000 */
[----:B------:R-:W-:Y:S02]  /*62d0*/  MOV R3, R11 ;  /* 0x0000000b00037202 */ /* 0x000fe40000000f00 */
[----:B------:R-:W-:-:S07]  /*62e0*/  MOV R17, 0x6300 ;  /* 0x0000630000117802 */ /* 0x000fce0000000f00 */
[----:B------:R-:W-:Y:S05]  /*62f0*/  CALL.REL.NOINC `($__internal_0_$__cuda_sm20_rcp_rn_f32_slowpath) ;  /* 0x0000004400247944 */ /* 0x000fea0003c00000 */
[----:B------:R-:W-:Y:S01]  /*6300*/  MOV R12, R0 ;  /* 0x00000000000c7202 */ /* 0x000fe20000000f00 */
[----:B------:R-:W-:Y:S06]  /*6310*/  BRA `(.L_x_44) ;  /* 0x0000000000107947 */ /* 0x000fec0003800000 */
.L_x_43:
[----:B------:R-:W1:Y:S02]  /*6320*/  MUFU.RCP R12, R11 ;  /* 0x0000000b000c7308 */ /* 0x000e640000001000 */
[----:B-1----:R-:W-:-:S04]  /*6330*/  FFMA R0, R11, R12, -1 ;  /* 0xbf8000000b007423 */ /* 0x002fc8000000000c */
[----:B------:R-:W-:-:S04]  /*6340*/  FADD.FTZ R3, -R0, -RZ ;  /* 0x800000ff00037221 */ /* 0x000fc80000010100 */
[----:B------:R-:W-:-:S07]  /*6350*/  FFMA R12, R12, R3, R12 ;  /* 0x000000030c0c7223 */ /* 0x000fce000000000c */
.L_x_44:
[----:B------:R-:W-:Y:S05]  /*6360*/  BSYNC B1 ;  /* 0x0000000000017941 */ /* 0x000fea0003800000 */
.L_x_42:
[----:B------:R-:W-:Y:S01]  /*6370*/  FSETP.GEU.AND P0, PT, |R11|, 1.175494350822287508e-38, PT ;  /* 0x008000000b00780b */ /* 0x000fe20003f0e200 */
[----:B------:R-:W-:-:S12]  /*6380*/  ULDC UR4, c[0x0][0x600] ;  /* 0x0001800000047ab9 */ /* 0x000fd80000000800 */
[----:B------:R-:W-:-:S04]  /*6390*/  @!P0 FMUL R11, R11, 16777216 ;  /* 0x4b8000000b0b8820 */ /* 0x000fc80000400000 */
[----:B------:R-:W1:Y:S02]  /*63a0*/  MUFU.LG2 R0, R11 ;  /* 0x0000000b00007308 */ /* 0x000e640000000c00 */
[----:B-1----:R-:W-:-:S04]  /*63b0*/  @!P0 FADD R0, R0, -24 ;  /* 0xc1c0000000008421 */ /* 0x002fc80000000000 */
[----:B------:R-:W-:-:S04]  /*63c0*/  FMUL R9, R0, 0.69314718246459960938 ;  /* 0x3f31721800097820 */ /* 0x000fc80000400000 */
[----:B------:R-:W-:-:S07]  /*63d0*/  FFMA R9, R4, UR4, R9 ;  /* 0x0000000404097c23 */ /* 0x000fce0008000009 */
.L_x_41:
[----:B------:R-:W-:Y:S05]  /*63e0*/  BSYNC B0 ;  /* 0x0000000000007941 */ /* 0x000fea0003800000 */
.L_x_40:
[----:B------:R-:W-:Y:S01]  /*63f0*/  R2UR UR6, R2 ;  /* 0x00000000020672ca */ /* 0x000fe200000e0000 */
[----:B------:R-:W-:Y:S01]  /*6400*/  ULDC UR4, c[0x0][0x608] ;  /* 0x0001820000047ab9 */ /* 0x000fe20000000800 */
[----:B------:R-:W-:Y:S01]  /*6410*/  R2UR UR7, R16 ;  /* 0x00000000100772ca */ /* 0x000fe200000e0000 */
[----:B------:R-:W-:Y:S01]  /*6420*/  FMUL R12, R12, UR4 ;  /* 0x000000040c0c7c20 */ /* 0x000fe20008400000 */
[----:B------:R-:W1:Y:S01]  /*6430*/  S2R R3, SR_TID.X ;  /* 0x0000000000037919 */ /* 0x000e620000002100 */
[----:B------:R-:W-:Y:S02]  /*6440*/  ULDC.64 UR8, c[0x0][0x208] ;  /* 0x0000820000087ab9 */ /* 0x000fe40000000a00 */
[-C--:B------:R-:W-:Y:S01]  /*6450*/  FMUL R154, R154, R12.reuse ;  /* 0x0000000c9a9a7220 */ /* 0x080fe20000400000 */
[-C--:B------:R-:W-:Y:S01]  /*6460*/  FMUL R32, R155, R12.reuse ;  /* 0x0000000c9b207220 */ /* 0x080fe20000400000 */
[-C--:B------:R-:W-:Y:S01]  /*6470*/  FMUL R158, R158, R12.reuse ;  /* 0x0000000c9e9e7220 */ /* 0x080fe20000400000 */
[-C--:B------:R-:W-:Y:S01]  /*6480*/  FMUL R30, R159, R12.reuse ;  /* 0x0000000c9f1e7220 */ /* 0x080fe20000400000 */
[-C--:B------:R-:W-:Y:S01]  /*6490*/  FMUL R162, R162, R12.reuse ;  /* 0x0000000ca2a27220 */ /* 0x080fe20000400000 */
[-C--:B------:R-:W-:Y:S01]  /*64a0*/  FMUL R28, R163, R12.reuse ;  /* 0x0000000ca31c7220 */ /* 0x080fe20000400000 */
[----:B------:R-:W-:Y:S01]  /*64b0*/  UIADD3 UR5, UR6, -0x1, URZ ;  /* 0xffffffff06057890 */ /* 0x000fe2000fffe03f */
[-C--:B------:R-:W-:Y:S01]  /*64c0*/  FMUL R166, R166, R12.reuse ;  /* 0x0000000ca6a67220 */ /* 0x080fe20000400000 */
[----:B------:R-:W-:Y:S01]  /*64d0*/  ULEA UR4, UR6, UR7, 0x3 ;  /* 0x0000000706047291 */ /* 0x000fe2000f8e183f */
[-C--:B------:R-:W-:Y:S01]  /*64e0*/  FMUL R26, R167, R12.reuse ;  /* 0x0000000ca71a7220 */ /* 0x080fe20000400000 */
[-C--:B------:R-:W-:Y:S01]  /*64f0*/  FMUL R138, R138, R12.reuse ;  /* 0x0000000c8a8a7220 */ /* 0x080fe20000400000 */
[-C--:B------:R-:W-:Y:S01]  /*6500*/  FMUL R24, R139, R12.reuse ;  /* 0x0000000c8b187220 */ /* 0x080fe20000400000 */
[----:B------:R-:W-:Y:S01]  /*6510*/  ISETP.NE.AND P0, PT, RZ, UR5, PT ;  /* 0x00000005ff007c0c */ /* 0x000fe2000bf05270 */
[-C--:B------:R-:W-:Y:S01]  /*6520*/  FMUL R142, R142, R12.reuse ;  /* 0x0000000c8e8e7220 */ /* 0x080fe20000400000 */
[-C--:B------:R-:W-:Y:S01]  /*6530*/  FMUL R22, R143, R12.reuse ;  /* 0x0000000c8f167220 */ /* 0x080fe20000400000 */
[-C--:B------:R-:W-:Y:S01]  /*6540*/  FMUL R146, R146, R12.reuse ;  /* 0x0000000c92927220 */ /* 0x080fe20000400000 */
[----:B------:R-:W-:Y:S01]  /*6550*/  SEL R0, RZ, 0x1, P0 ;  /* 0x00000001ff007807 */ /* 0x000fe20000000000 */
[-C--:B------:R-:W-:Y:S01]  /*6560*/  FMUL R18, R147, R12.reuse ;  /* 0x0000000c93127220 */ /* 0x080fe20000400000 */
[-C--:B------:R-:W-:Y:S01]  /*6570*/  FMUL R150, R150, R12.reuse ;  /* 0x0000000c96967220 */ /* 0x080fe20000400000 */
[-C--:B------:R-:W-:Y:S01]  /*6580*/  FMUL R151, R151, R12.reuse ;  /* 0x0000000c97977220 */ /* 0x080fe20000400000 */
[----:B------:R-:W-:Y:S01]  /*6590*/  SHF.L.U32 R0, R0, 0x1f, RZ ;  /* 0x0000001f00007819 */ /* 0x000fe200000006ff */
[-C--:B------:R-:W-:Y:S01]  /*65a0*/  FMUL R122, R122, R12.reuse ;  /* 0x0000000c7a7a7220 */ /* 0x080fe20000400000 */
[-C--:B------:R-:W-:Y:S01]  /*65b0*/  FMUL R123, R123, R12.reuse ;  /* 0x0000000c7b7b7220 */ /* 0x080fe20000400000 */
[-C--:B------:R-:W-:Y:S01]  /*65c0*/  FMUL R126, R126, R12.reuse ;  /* 0x0000000c7e7e7220 */ /* 0x080fe20000400000 */
[----:B------:R-:W2:Y:S01]  /*65d0*/  SYNCS.PHASECHK.TRANS64.TRYWAIT P0, [UR4+0x31098], R0 ;  /* 0x03109800ff0075a7 */ /* 0x000ea20008000144 */
        /* <DEDUP_REMOVED lines=13> */
[----:B-1----:R-:W-:Y:S01]  /*66b0*/  LOP3.LUT P1, RZ, R3, 0x3, RZ, 0xc0, !PT ;  /* 0x0000000303ff7812 */ /* 0x002fe2000782c0ff */
        /* <DEDUP_REMOVED lines=8> */
[----:B------:R-:W-:Y:S01]  /*6740*/  LOP3.LUT R23, R3, 0x7f, RZ, 0xc0, !PT ;  /* 0x0000007f03177812 */ /* 0x000fe200078ec0ff */
[----:B--2---:R-:W-:Y:S06]  /*6750*/  @!P0 BRA `(.L_x_45) ;  /* 0x0000003c007c8947 */ /* 0x004fec0003800000 */
.L_x_104:
[----:B------:R-:W-:Y:S01]  /*6760*/  R2UR UR4, R8 ;  /* 0x00000000080472ca */ /* 0x000fe200000e0000 */
[----:B------:R-:W-:Y:S01]  /*6770*/  BSSY B0, `(.L_x_46) ;  /* 0x0000019000007945 */ /* 0x000fe20003800000 */
[----:B------:R-:W-:-:S11]  /*6780*/  SHF.R.U32.HI R25, RZ, 0x5, R23 ;  /* 0x00000005ff197819 */ /* 0x000fd60000011617 */
[----:B------:R-:W-:Y:S01]  /*6790*/  USHF.L.U32 UR42, UR4, 0x6, URZ ;  /* 0x00000006042a7899 */ /* 0x000fe2000800063f */
[----:B------:R-:W-:Y:S11]  /*67a0*/  @P1 BRA `(.L_x_47) ;  /* 0x0000000000541947 */ /* 0x000ff60003800000 */
[----:B------:R-:W2:Y:S01]  /*67b0*/  S2UR UR4, SR_CTAID.Y ;  /* 0x00000000000479c3 */ /* 0x000ea20000002600 */
[----:B-1----:R-:W-:Y:S01]  /*67c0*/  SHF.R.U32.HI R0, RZ, 0x2, R3 ;  /* 0x00000002ff007819 */ /* 0x002fe20000011603 */
[----:B------:R-:W-:Y:S01]  /*67d0*/  ULDC.64 UR6, c[0x0][0x688] ;  /* 0x0001a20000067ab9 */ /* 0x000fe20000000a00 */
[----:B------:R-:W-:Y:S02]  /*67e0*/  SHF.L.U32 R3, R25, 0x4, RZ ;  /* 0x0000000419037819 */ /* 0x000fe400000006ff */
[----:B------:R-:W-:-:S03]  /*67f0*/  LOP3.LUT R0, R0, 0x7, RZ, 0xc0, !PT ;  /* 0x0000000700007812 */ /* 0x000fc600078ec0ff */
[----:B------:R-:W1:Y:S01]  /*6800*/  S2UR UR5, SR_CTAID.Z ;  /* 0x00000000000579c3 */ /* 0x000e620000002700 */
[----:B------:R-:W-:-:S04]  /*6810*/  LOP3.LUT R0, R3, 0xfffffff0, R0, 0xe2, !PT ;  /* 0xfffffff003007812 */ /* 0x000fc800078ee200 */
[----:B------:R-:W-:-:S04]  /*6820*/  IADD3 R4, R0, UR42, RZ ;  /* 0x0000002a00047c10 */ /* 0x000fc8000fffe0ff */
[----:B------:R-:W-:Y:S01]  /*6830*/  IADD3 R3, R4, 0x8, RZ ;  /* 0x0000000804037810 */ /* 0x000fe20007ffe0ff */
[----:B--2---:R-:W-:-:S04]  /*6840*/  UIMAD UR4, UR4, UR6, UR42 ;  /* 0x00000006040472a4 */ /* 0x004fc8000f8e022a */
[----:B-1----:R-:W-:-:S03]  /*6850*/  UIMAD UR4, UR5, UR7, UR4 ;  /* 0x00000007050472a4 */ /* 0x002fc6000f8e0204 */
[----:B------:R-:W-:Y:S02]  /*6860*/  ULDC UR5, c[0x0][0x288] ;  /* 0x0000a20000057ab9 */ /* 0x000fe40000000800 */
[----:B------:R-:W-:Y:S02]  /*6870*/  ISETP.GE.U32.AND P0, PT, R4, UR5, PT ;  /* 0x0000000504007c0c */ /* 0x000fe4000bf06070 */
[----:B------:R-:W-:Y:S02]  /*6880*/  IADD3 R0, P2, R0, UR4, RZ ;  /* 0x0000000400007c10 */ /* 0x000fe4000ff5e0ff */
[----:B------:R-:W-:Y:S01]  /*6890*/  ISETP.GE.U32.AND P1, PT, R3, UR5, PT ;  /* 0x0000000503007c0c */ /* 0x000fe2000bf26070 */
[----:B------:R-:W-:Y:S01]  /*68a0*/  ULDC.64 UR4, c[0x0][0x680] ;  /* 0x0001a00000047ab9 */ /* 0x000fe20000000a00 */
[----:B------:R-:W-:Y:S02]  /*68b0*/  IADD3.X R3, RZ, RZ, RZ, P2, !PT ;  /* 0x000000ffff037210 */ /* 0x000fe400017fe4ff */
[----:B------:R-:W-:-:S04]  /*68c0*/  LEA R4, P2, R0, UR4, 0x2 ;  /* 0x0000000400047c11 */ /* 0x000fc8000f8410ff */
[----:B------:R-:W-:-:S05]  /*68d0*/  LEA.HI.X R5, R0, UR5, R3, 0x2, P2 ;  /* 0x0000000500057c11 */ /* 0x000fca00090f1403 */
[----:B------:R2:W-:Y:S04]  /*68e0*/  @!P0 STG.E desc[UR8][R4.64], R10 ;  /* 0x0000000a04008986 */ /* 0x0005e8000c101908 */
[----:B------:R2:W-:Y:S02]  /*68f0*/  @!P1 STG.E desc[UR8][R4.64+0x20], R9 ;  /* 0x0000200904009986 */ /* 0x0005e4000c101908 */
.L_x_47:
[----:B------:R-:W-:Y:S05]  /*6900*/  BSYNC B0 ;  /* 0x0000000000007941 */ /* 0x000fea0003800000 */
.L_x_46:
[----:B------:R-:W-:Y:S01]  /*6910*/  ULDC.64 UR4, c[0x0][0x730] ;  /* 0x0001cc0000047ab9 */ /* 0x000fe20000000a00 */
[-C--:B------:R-:W-:Y:S01]  /*6920*/  FMUL R74, R74, R12.reuse ;  /* 0x0000000c4a4a7220 */ /* 0x080fe20000400000 */
[----:B------:R-:W-:Y:S01]  /*6930*/  ISETP.NE.U32.AND P0, PT, RZ, UR4, PT ;  /* 0x00000004ff007c0c */ /* 0x000fe2000bf05070 */
[-C--:B------:R-:W-:Y:S01]  /*6940*/  FMUL R75, R75, R12.reuse ;  /* 0x0000000c4b4b7220 */ /* 0x080fe20000400000 */
[-C--:B------:R-:W-:Y:S01]  /*6950*/  FMUL R78, R78, R12.reuse ;  /* 0x0000000c4e4e7220 */ /* 0x080fe20000400000 */
[-C--:B------:R-:W-:Y:S01]  /*6960*/  FMUL R79, R79, R12.reuse ;  /* 0x0000000c4f4f7220 */ /* 0x080fe20000400000 */
[----:B------:R-:W-:Y:S01]  /*6970*/  ISETP.NE.AND.EX P0, PT, RZ, UR5, PT, P0 ;  /* 0x00000005ff007c0c */ /* 0x000fe2000bf05300 */
        /* <DEDUP_REMOVED lines=12> */
[----:B------:R-:W-:Y:S06]  /*6a40*/  @P0 BRA `(.L_x_48) ;  /* 0x0000000000200947 */ /* 0x000fec0003800000 */
[----:B------:R-:W-:Y:S02]  /*6a50*/  ULDC.64 UR4, c[0x0][0x728] ;  /* 0x0001ca0000047ab9 */ /* 0x000fe40000000a00 */
[----:B------:R-:W-:-:S04]  /*6a60*/  ISETP.NE.U32.AND P0, PT, RZ, UR4, PT ;  /* 0x00000004ff007c0c */ /* 0x000fc8000bf05070 */
[----:B------:R-:W-:-:S13]  /*6a70*/  ISETP.NE.AND.EX P0, PT, RZ, UR5, PT, P0 ;  /* 0x00000005ff007c0c */ /* 0x000fda000bf05300 */
[----:B------:R-:W-:Y:S05]  /*6a80*/  @!P0 BRA `(.L_x_49) ;  /* 0x00000000000c8947 */ /* 0x000fea0003800000 */
[----:B-12---:R-:W1:Y:S02]  /*6a90*/  LDC.64 R4, c[0x0][0x728] ;  /* 0x0001ca00ff047b82 */ /* 0x006e640000000a00 */
[----:B-1----:R4:W5:Y:S01]  /*6aa0*/  LDG.E R19, desc[UR8][R4.64] ;  /* 0x0000000804137981 */ /* 0x002962000c1e1900 */
[----:B------:R-:W-:Y:S05]  /*6ab0*/  BRA `(.L_x_48) ;  /* 0x0000000000047947 */ /* 0x000fea0003800000 */
.L_x_49:
[----:B------:R-:W3:Y:S02]  /*6ac0*/  LDC R19, c[0x0][0x720] ;  /* 0x0001c800ff137b82 */ /* 0x000ee40000000800 */
.L_x_48:
[----:B-1----:R-:W-:-:S04]  /*6ad0*/  MOV R0, RZ ;  /* 0x000000ff00007202 */ /* 0x002fc80000000f00 */
[----:B------:R-:W-:-:S13]  /*6ae0*/  LOP3.LUT P0, RZ, R0, 0x1bf, RZ, 0xc0, !PT ;  /* 0x000001bf00ff7812 */ /* 0x000fda000780c0ff */
[----:B------:R-:W-:Y:S05]  /*6af0*/  @!P0 BRA `(.L_x_50) ;  /* 0x0000000000408947 */ /* 0x000fea0003800000 */
[----:B------:R-:W-:Y:S01]  /*6b00*/  MOV R14, 0x0 ;  /* 0x00000000000e7802 */ /* 0x000fe20000000f00 */
[----:B------:R-:W-:Y:S01]  /*6b10*/  ULDC.64 UR4, c[0x4][0x70] ;  /* 0x01001c0000047ab9 */ /* 0x000fe20000000a00 */
[----:B------:R-:W-:Y:S01]  /*6b20*/  ULDC.64 UR6, c[0x4][0x8] ;  /* 0x0100020000067ab9 */ /* 0x000fe20000000a00 */
[----:B--2-4-:R-:W-:Y:S02]  /*6b30*/  MOV R4, UR4 ;  /* 0x0000000400047c02 */ /* 0x014fe40008000f00 */
[----:B------:R-:W-:Y:S01]  /*6b40*/  MOV R5, UR5 ;  /* 0x0000000500057c02 */ /* 0x000fe20008000f00 */
[----:B------:R-:W1:Y:S01]  /*6b50*/  LDC.64 R14, c[0x4][R14] ;  /* 0x010000000e0e7b82 */ /* 0x000e620000000a00 */
[----:B------:R-:W-:Y:S01]  /*6b60*/  ULDC.64 UR4, c[0x4][0x78] ;  /* 0x01001e0000047ab9 */ /* 0x000fe20000000a00 */
[----:B------:R-:W-:Y:S02]  /*6b70*/  MOV R10, UR6 ;  /* 0x00000006000a7c02 */ /* 0x000fe40008000f00 */
[----:B------:R-:W-:-:S02]  /*6b80*/  MOV R6, UR4 ;  /* 0x0000000400067c02 */ /* 0x000fc40008000f00 */
[----:B------:R-:W-:Y:S02]  /*6b90*/  MOV R7, UR5 ;  /* 0x0000000500077c02 */ /* 0x000fe40008000f00 */
[----:B------:R-:W-:Y:S02]  /*6ba0*/  MOV R11, UR7 ;  /* 0x00000007000b7c02 */ /* 0x000fe40008000f00 */
[----:B------:R-:W-:Y:S02]  /*6bb0*/  MOV R8, 0x70 ;  /* 0x0000007000087802 */ /* 0x000fe40000000f00 */
[----:B------:R-:W-:Y:S02]  /*6bc0*/  MOV R12, 0x1 ;  /* 0x00000001000c7802 */ /* 0x000fe40000000f00 */
[----:B------:R-:W-:-:S07]  /*6bd0*/  MOV R13, RZ ;  /* 0x000000ff000d7202 */ /* 0x000fce0000000f00 */
[----:B------:R-:W-:-:S07]  /*6be0*/  LEPC R20, `(.L_x_50) ;  /* 0x000000001014794e */ /* 0x000fce0000000000 */
[----:B-1-3-5:R-:W-:Y:S05]  /*6bf0*/  CALL.ABS.NOINC R14 ;  /* 0x000000000e007343 */ /* 0x02afea0003c00000 */
.L_x_50:
[----:B------:R-:W-:Y:S02]  /*6c00*/  R2UR UR4, R2 ;  /* 0x00000000020472ca */ /* 0x000fe400000e0000 */
[----:B------:R-:W-:-:S11]  /*6c10*/  R2UR UR5, R16 ;  /* 0x00000000100572ca */ /* 0x000fd600000e0000 */
[----:B------:R-:W-:Y:S02]  /*6c20*/  UIADD3 UR4, UR4, -0x1, URZ ;  /* 0xffffffff04047890 */ /* 0x000fe4000fffe03f */
[----:B------:R-:W-:-:S04]  /*6c30*/  MOV R17, UR5 ;  /* 0x0000000500117c02 */ /* 0x000fc80008000f00 */
[----:B------:R-:W-:-:S05]  /*6c40*/  MOV R0, UR4 ;  /* 0x0000000400007c02 */ /* 0x000fca0008000f00 */
[----:B------:R-:W-:-:S05]  /*6c50*/  IMAD R17, R0, 0x2200, R17 ;  /* 0x0000220000117824 */ /* 0x000fca00078e0211 */
        /* <DEDUP_REMOVED lines=18> */
.L_x_51:
[----:B--2-4-:R-:W1:Y:S01]  /*6d80*/  S2R R5, SR_TID.X ;  /* 0x0000000000057919 */ /* 0x014e620000002100 */
[----:B------:R-:W-:Y:S01]  /*6d90*/  ULDC.64 UR4, c[0x0][0x730] ;  /* 0x0001cc0000047ab9 */ /* 0x000fe20000000a00 */
[----:B------:R-:W-:Y:S02]  /*6da0*/  IADD3 R23, R23, 0x1f, RZ ;  /* 0x0000001f17177810 */ /* 0x000fe40007ffe0ff */
[----:B------:R-:W-:Y:S02]  /*6db0*/  ISETP.NE.U32.AND P0, PT, RZ, UR4, PT ;  /* 0x00000004ff007c0c */ /* 0x000fe4000bf05070 */
[----:B------:R-:W-:Y:S02]  /*6dc0*/  ISETP.GT.U32.AND P1, PT, R23, 0x3e, PT ;  /* 0x0000003e1700780c */ /* 0x000fe40003f24070 */
[----:B------:R-:W-:-:S13]  /*6dd0*/  ISETP.NE.AND.EX P0, PT, RZ, UR5, PT, P0 ;  /* 0x00000005ff007c0c */ /* 0x000fda000bf05300 */
[----:B---3-5:R-:W2:Y:S01]  /*6de0*/  @P0 LDC R19, c[0x0][0x720] ;  /* 0x0001c800ff130b82 */ /* 0x028ea20000000800 */
[----:B-1----:R-:W-:Y:S02]  /*6df0*/  SHF.L.U32 R0, R5, 0x5, RZ ;  /* 0x0000000505007819 */ /* 0x002fe400000006ff */
[----:B------:R-:W-:Y:S02]  /*6e00*/  SHF.R.U32.HI R4, RZ, 0x1, R5 ;  /* 0x00000001ff047819 */ /* 0x000fe40000011605 */
[C---:B------:R-:W-:Y:S02]  /*6e10*/  LOP3.LUT R3, R0.reuse, 0xc0, RZ, 0xc0, !PT ;  /* 0x000000c000037812 */ /* 0x040fe400078ec0ff */
[----:B------:R-:W-:Y:S02]  /*6e20*/  LOP3.LUT R6, R0, 0x20, RZ, 0xc0, !PT ;  /* 0x0000002000067812 */ /* 0x000fe400078ec0ff */
[----:B------:R-:W-:Y:S02]  /*6e30*/  LOP3.LUT R3, R3, 0x8, R4, 0xf8, !PT ;  /* 0x0000000803037812 */ /* 0x000fe400078ef804 */
[----:B------:R-:W-:-:S02]  /*6e40*/  SHF.L.U32 R4, R5, 0x2, RZ ;  /* 0x0000000205047819 */ /* 0x000fc400000006ff */
[----:B------:R-:W-:Y:S01]  /*6e50*/  LEA R6, R25, R6, 0x9 ;  /* 0x0000000619067211 */ /* 0x000fe200078e48ff */
[-C--:B--2---:R-:W-:Y:S01]  /*6e60*/  FMUL R153, R153, R19.reuse ;  /* 0x0000001399997220 */ /* 0x084fe20000400000 */
[----:B------:R-:W-:Y:S01]  /*6e70*/  LOP3.LUT R3, R3, 0x18, R4, 0x78, !PT ;  /* 0x0000001803037812 */ /* 0x000fe200078e7804 */
[-C--:B------:R-:W-:Y:S01]  /*6e80*/  FMUL R4, R152, R19.reuse ;  /* 0x0000001398047220 */ /* 0x080fe20000400000 */
[----:B------:R-:W-:Y:S01]  /*6e90*/  LOP3.LUT R0, R0, 0x100, RZ, 0xc0, !PT ;  /* 0x0000010000007812 */ /* 0x000fe200078ec0ff */
[-C--:B------:R-:W-:Y:S01]  /*6ea0*/  FMUL R32, R32, R19.reuse ;  /* 0x0000001320207220 */ /* 0x080fe20000400000 */
[----:B------:R-:W-:Y:S01]  /*6eb0*/  LOP3.LUT P0, RZ, R5, 0x4, RZ, 0xc0, !PT ;  /* 0x0000000405ff7812 */ /* 0x000fe2000780c0ff */
[-C--:B------:R-:W-:Y:S01]  /*6ec0*/  FMUL R5, R154, R19.reuse ;  /* 0x000000139a057220 */ /* 0x080fe20000400000 */
[----:B------:R-:W-:Y:S01]  /*6ed0*/  IADD3 R0, R3, R6, R0 ;  /* 0x0000000603007210 */ /* 0x000fe20007ffe000 */
        /* <DEDUP_REMOVED lines=108> */
[----:B------:R-:W-:-:S02]  /*75a0*/  MOV R19, 0x10 ;  /* 0x0000001000137802 */ /* 0x000fc40000000f00 */
[----:B------:R-:W-:Y:S02]  /*75b0*/  LEA R3, R0, R17, 0x1 ;  /* 0x0000001100037211 */ /* 0x000fe400078e08ff */
[----:B------:R-:W-:Y:S02]  /*75c0*/  SEL R0, R19, 0xfffffff0, !P0 ;  /* 0xfffffff013007807 */ /* 0x000fe40004000000 */
[----:B------:R-:W-:Y:S02]  /*75d0*/  F2FP.BF16.F32.PACK_AB R4, R153, R4 ;  /* 0x000000049904723e */ /* 0x000fe400000010ff */
[----:B------:R-:W-:Y:S02]  /*75e0*/  F2FP.BF16.F32.PACK_AB R5, R32, R5 ;  /* 0x000000052005723e */ /* 0x000fe400000010ff */
[----:B------:R-:W-:Y:S02]  /*75f0*/  F2FP.BF16.F32.PACK_AB R6, R157, R6 ;  /* 0x000000069d06723e */ /* 0x000fe400000010ff */
[----:B------:R-:W-:-:S02]  /*7600*/  F2FP.BF16.F32.PACK_AB R7, R30, R7 ;  /* 0x000000071e07723e */ /* 0x000fc400000010ff */
[----:B------:R-:W-:Y:S02]  /*7610*/  F2FP.BF16.F32.PACK_AB R8, R161, R8 ;  /* 0x00000008a108723e */ /* 0x000fe400000010ff */
[----:B------:R-:W-:Y:S02]  /*7620*/  F2FP.BF16.F32.PACK_AB R9, R28, R9 ;  /* 0x000000091c09723e */ /* 0x000fe400000010ff */
[----:B------:R-:W-:Y:S02]  /*7630*/  F2FP.BF16.F32.PACK_AB R10, R165, R10 ;  /* 0x0000000aa50a723e */ /* 0x000fe400000010ff */
[----:B------:R-:W-:Y:S02]  /*7640*/  F2FP.BF16.F32.PACK_AB R11, R26, R11 ;  /* 0x0000000b1a0b723e */ /* 0x000fe400000010ff */
[----:B------:R-:W-:Y:S01]  /*7650*/  IADD3 R19, R3, 0x1000, RZ ;  /* 0x0000100003137810 */ /* 0x000fe20007ffe0ff */
[----:B------:R-:W-:Y:S06]  /*7660*/  @P1 BRA `(.L_x_52) ;  /* 0x0000000000041947 */ /* 0x000fec0003800000 */
[----:B------:R-:W-:-:S04]  /*7670*/  DEPBAR.LE SB0, 0x1 ;  /* 0x000080400000791a */ /* 0x000fc80000000000 */
.L_x_52:
[----:B------:R-:W-:Y:S05]  /*7680*/  WARPSYNC.ALL ;  /* 0x0000000000007948 */ /* 0x000fea0003800000 */
[----:B------:R-:W-:Y:S01]  /*7690*/  BAR.SYNC.DEFER_BLOCKING 0x1, 0x80 ;  /* 0x0042000000007b1d */ /* 0x000fe20000010000 */
[C---:B------:R-:W-:Y:S02]  /*76a0*/  LEA R19, R0.reuse, R19, 0x1 ;  /* 0x0000001300137211 */ /* 0x040fe400078e08ff */
[----:B------:R-:W-:Y:S02]  /*76b0*/  LEA R0, R0, R3, 0x1 ;  /* 0x0000000300007211 */ /* 0x000fe400078e08ff */
[----:B------:R-:W-:Y:S01]  /*76c0*/  F2FP.BF16.F32.PACK_AB R12, R12, R13 ;  /* 0x0000000d0c0c723e */ /* 0x000fe200000010ff */
[----:B------:R-:W-:Y:S01]  /*76d0*/  BSSY B0, `(.L_x_53) ;  /* 0x000001c000007945 */ /* 0x000fe20003800000 */
[----:B------:R-:W-:-:S02]  /*76e0*/  F2FP.BF16.F32.PACK_AB R13, R24, R15 ;  /* 0x0000000f180d723e */ /* 0x000fc400000010ff */
[----:B------:R-:W-:Y:S02]  /*76f0*/  F2FP.BF16.F32.PACK_AB R14, R14, R21 ;  /* 0x000000150e0e723e */ /* 0x000fe400000010ff */
[----:B------:R-:W-:Y:S02]  /*7700*/  F2FP.BF16.F32.PACK_AB R15, R22, R23 ;  /* 0x00000017160f723e */ /* 0x000fe400000010ff */
[----:B------:R-:W-:Y:S02]  /*7710*/  F2FP.BF16.F32.PACK_AB R20, R20, R25 ;  /* 0x000000191414723e */ /* 0x000fe400000010ff */
[----:B------:R-:W-:Y:S02]  /*7720*/  F2FP.BF16.F32.PACK_AB R21, R18, R27 ;  /* 0x0000001b1215723e */ /* 0x000fe400000010ff */
[----:B------:R-:W-:Y:S02]  /*7730*/  F2FP.BF16.F32.PACK_AB R22, R149, R148 ;  /* 0x000000949516723e */ /* 0x000fe400000010ff */
[----:B------:R-:W-:Y:S01]  /*7740*/  F2FP.BF16.F32.PACK_AB R23, R151, R150 ;  /* 0x000000969717723e */ /* 0x000fe200000010ff */
[----:B------:R1:W-:Y:S04]  /*7750*/  STSM.16.M88.4 [R3], R4 ;  /* 0x0000000403007844 */ /* 0x0003e80000000200 */
[----:B------:R1:W-:Y:S01]  /*7760*/  STSM.16.M88.4 [R0], R8 ;  /* 0x0000000800007844 */ /* 0x0003e20000000200 */
[----:B------:R-:W-:Y:S01]  /*7770*/  @!PT LDS RZ, [RZ] ;  /* 0x00000000fffff984 */ /* 0x000fe20000000800 */
[----:B------:R-:W-:Y:S01]  /*7780*/  @!PT LDS RZ, [RZ] ;  /* 0x00000000fffff984 */ /* 0x000fe20000000800 */
[----:B------:R-:W-:Y:S01]  /*7790*/  @!PT LDS RZ, [RZ] ;  /* 0x00000000fffff984 */ /* 0x000fe20000000800 */
[----:B------:R-:W-:Y:S01]  /*77a0*/  @!PT LDS RZ, [RZ] ;  /* 0x00000000fffff984 */ /* 0x000fe20000000800 */
[----:B------:R2:W-:Y:S06]  /*77b0*/  MEMBAR.ALL.CTA ;  /* 0x0000000000007992 */ /* 0x0005ec0000008000 */
[----:B--2---:R-:W2:Y:S02]  /*77c0*/  FENCE.VIEW.ASYNC.S ;  /* 0x00000000000073c6 */ /* 0x004ea40000000000 */
[----:B--2---:R-:W-:Y:S06]  /*77d0*/  BAR.SYNC.DEFER_BLOCKING 0x1, 0x80 ;  /* 0x0042000000007b1d */ /* 0x004fec0000010000 */
[----:B------:R-:W-:Y:S05]  /*77e0*/  @P1 BRA `(.L_x_54) ;  /* 0x0000000000281947 */ /* 0x000fea0003800000 */
[----:B------:R-:W-:Y:S01]  /*77f0*/  S2UR UR44, SR_CTAID.Z ;  /* 0x00000000002c79c3 */ /* 0x000fe20000002700 */
[----:B------:R-:W-:Y:S01]  /*7800*/  ULDC.64 UR4, c[0x0][0x198] ;  /* 0x0000660000047ab9 */ /* 0x000fe20000000a00 */
[----:B------:R-:W-:Y:S01]  /*7810*/  R2UR UR40, R17 ;  /* 0x00000000112872ca */ /* 0x000fe200000e0000 */
[----:B------:R-:W-:Y:S01]  /*7820*/  UIADD3 UR4, UP0, UR4, 0x670, URZ ;  /* 0x0000067004047890 */ /* 0x000fe2000ff1e03f */
[----:B------:R-:W-:-:S03]  /*7830*/  UMOV UR41, URZ ;  /* 0x0000003f00297c82 */ /* 0x000fc60008000000 */
[----:B------:R-:W-:Y:S01]  /*7840*/  UIADD3.X UR5, URZ, UR5, URZ, UP0, !UPT ;  /* 0x000000053f057290 */ /* 0x000fe200087fe43f */
[----:B------:R-:W2:Y:S08]  /*7850*/  S2UR UR43, SR_CTAID.Y ;  /* 0x00000000002b79c3 */ /* 0x000eb00000002600 */
[----:B--2---:R2:W-:Y:S01]  /*7860*/  UTMASTG.4D [UR40], [UR4] ;  /* 0x00000028040073b5 */ /* 0x0045e20008018000 */
[----:B------:R0:W-:Y:S01]  /*7870*/  UTMACMDFLUSH ;  /* 0x00000000000079b7 */ /* 0x0001e20000000000 */
[----:B--2---:R-:W-:-:S04]  /*7880*/  DEPBAR.LE SB0, 0x1 ;  /* 0x000080400000791a */ /* 0x004fc80000000000 */
.L_x_54:
[----:B------:R-:W-:Y:S05]  /*7890*/  BSYNC B0 ;  /* 0x0000000000007941 */ /* 0x000fea0003800000 */
.L_x_53:
[----:B------:R-:W-:Y:S01]  /*78a0*/  BAR.SYNC.DEFER_BLOCKING 0x1, 0x80 ;  /* 0x0042000000007b1d */ /* 0x000fe20000010000 */
[----:B-1----:R-:W-:Y:S02]  /*78b0*/  F2FP.BF16.F32.PACK_AB R4, R121, R120 ;  /* 0x000000787904723e */ /* 0x002fe400000010ff */
[----:B------:R-:W-:Y:S02]  /*78c0*/  F2FP.BF16.F32.PACK_AB R5, R123, R122 ;  /* 0x0000007a7b05723e */ /* 0x000fe400000010ff */
[----:B------:R-:W-:Y:S01]  /*78d0*/  F2FP.BF16.F32.PACK_AB R6, R125, R124 ;  /* 0x0000007c7d06723e */ /* 0x000fe200000010ff */
[----:B------:R-:W-:Y:S01]  /*78e0*/  BSSY B0, `(.L_x_55) ;  /* 0x000001c000007945 */ /* 0x000fe20003800000 */
[----:B------:R-:W-:Y:S02]  /*78f0*/  F2FP.BF16.F32.PACK_AB R7, R127, R126 ;  /* 0x0000007e7f07723e */ /* 0x000fe400000010ff */
[----:B------:R-:W-:Y:S02]  /*7900*/  F2FP.BF16.F32.PACK_AB R8, R129, R128 ;  /* 0x000000808108723e */ /* 0x000fe400000010ff */
[----:B------:R-:W-:-:S02]  /*7910*/  F2FP.BF16.F32.PACK_AB R9, R131, R130 ;  /* 0x000000828309723e */ /* 0x000fc400000010ff */
[----:B------:R-:W-:Y:S02]  /*7920*/  F2FP.BF16.F32.PACK_AB R10, R133, R132 ;  /* 0x00000084850a723e */ /* 0x000fe400000010ff */
[----:B------:R-:W-:Y:S01]  /*7930*/  F2FP.BF16.F32.PACK_AB R11, R135, R134 ;  /* 0x00000086870b723e */ /* 0x000fe200000010ff */
[----:B------:R1:W-:Y:S04]  /*7940*/  STSM.16.M88.4 [R3+0x1000], R12 ;  /* 0x0010000c03007844 */ /* 0x0003e80000000200 */
[----:B------:R1:W-:Y:S01]  /*7950*/  STSM.16.M88.4 [R0+0x1000], R20 ;  /* 0x0010001400007844 */ /* 0x0003e20000000200 */
        /* <DEDUP_REMOVED lines=9> */
[----:B------:R-:W-:Y:S01]  /*79f0*/  R2UR UR8, R17 ;  /* 0x00000000110872ca */ /* 0x000fe200000e0000 */
[----:B------:R-:W-:Y:S01]  /*7a00*/  ULDC.64 UR4, c[0x0][0x198] ;  /* 0x0000660000047ab9 */ /* 0x000fe20000000a00 */
[----:B------:R-:W-:Y:S01]  /*7a10*/  UMOV UR9, 0x20 ;  /* 0x0000002000097882 */ /* 0x000fe20000000000 */
[----:B------:R-:W-:Y:S01]  /*7a20*/  UIADD3 UR4, UP0, UR4, 0x670, URZ ;  /* 0x0000067004047890 */ /* 0x000fe2000ff1e03f */
[----:B------:R-:W-:-:S03]  /*7a30*/  UMOV UR10, UR42 ;  /* 0x0000002a000a7c82 */ /* 0x000fc60008000000 */
[----:B------:R-:W2:Y:S01]  /*7a40*/  S2UR UR11, SR_CTAID.Y ;  /* 0x00000000000b79c3 */ /* 0x000ea20000002600 */
[----:B------:R-:W-:-:S05]  /*7a50*/  UIADD3.X UR5, URZ, UR5, URZ, UP0, !UPT ;  /* 0x000000053f057290 */ /* 0x000fca00087fe43f */
[----:B------:R-:W-:-:S09]  /*7a60*/  UIADD3 UR8, UR8, 0x1000, URZ ;  /* 0x0000100008087890 */ /* 0x000fd2000fffe03f */
[----:B--2---:R2:W-:Y:S01]  /*7a70*/  UTMASTG.4D [UR8], [UR4] ;  /* 0x00000008040073b5 */ /* 0x0045e20008018000 */
[----:B------:R0:W-:Y:S01]  /*7a80*/  UTMACMDFLUSH ;  /* 0x00000000000079b7 */ /* 0x0001e20000000000 */
[----:B--2---:R-:W-:-:S04]  /*7a90*/  DEPBAR.LE SB0, 0x1 ;  /* 0x000080400000791a */ /* 0x004fc80000000000 */
.L_x_56:
[----:B------:R-:W-:Y:S05]  /*7aa0*/  BSYNC B0 ;  /* 0x0000000000007941 */ /* 0x000fea0003800000 */
.L_x_55:
        /* <DEDUP_REMOVED lines=24> */
[----:B------:R-:W-:Y:S01]  /*7c30*/  UMOV UR9, 0x40 ;  /* 0x0000004000097882 */ /* 0x000fe20000000000 */
[----:B------:R-:W-:Y:S02]  /*7c40*/  UMOV UR10, UR42 ;  /* 0x0000002a000a7c82 */ /* 0x000fe40008000000 */
[----:B------:R-:W-:Y:S01]  /*7c50*/  UIADD3.X UR5, URZ, UR5, URZ, UP0, !UPT ;  /* 0x000000053f057290 */ /* 0x000fe200087fe43f */
[----:B------:R-:W2:Y:S08]  /*7c60*/  S2UR UR11, SR_CTAID.Y ;  /* 0x00000000000b79c3 */ /* 0x000eb00000002600 */
[----:B--2---:R2:W-:Y:S01]  /*7c70*/  UTMASTG.4D [UR8], [UR4] ;  /* 0x00000008040073b5 */ /* 0x0045e20008018000 */
[----:B------:R0:W-:Y:S01]  /*7c80*/  UTMACMDFLUSH ;  /* 0x00000000000079b7 */ /* 0x0001e20000000000 */
[----:B--2---:R-:W-:-:S04]  /*7c90*/  DEPBAR.LE SB0, 0x1 ;  /* 0x000080400000791a */ /* 0x004fc80000000000 */
.L_x_58:
[----:B------:R-:W-:Y:S05]  /*7ca0*/  BSYNC B0 ;  /* 0x0000000000007941 */ /* 0x000fea0003800000 */
.L_x_57:
[----:B------:R-:W-:Y:S01]  /*7cb0*/  BAR.SYNC.DEFER_BLOCKING 0x1, 0x80 ;  /* 0x0042000000007b1d */ /* 0x000fe20000010000 */
[----:B------:R-:W-:Y:S02]  /*7cc0*/  F2FP.BF16.F32.PACK_AB R88, R89, R88 ;  /* 0x000000585958723e */ /* 0x000fe400000010ff */
        /* <DEDUP_REMOVED lines=9> */
[----:B------:R2:W-:Y:S01]  /*7d60*/  STSM.16.M88.4 [R19], R20 ;  /* 0x0000001413007844 */ /* 0x0005e20000000200 */
[----:B------:R-:W-:Y:S01]  /*7d70*/  @!PT LDS RZ, [RZ] ;  /* 0x00000000fffff984 */ /* 0x000fe20000000800 */
[----:B------:R-:W-:Y:S01]  /*7d80*/  @!PT LDS RZ, [RZ] ;  /* 0x00000000fffff984 */ /* 0x000fe20000000800 */
[----:B------:R-:W-:Y:S01]  /*7d90*/  @!PT LDS RZ, [RZ] ;  /* 0x00000000fffff984 */ /* 0x000fe20000000800 */
[----:B------:R-:W-:Y:S01]  /*7da0*/  @!PT LDS RZ, [RZ] ;  /* 0x00000000fffff984 */ /* 0x000fe20000000800 */
[----:B------:R3:W-:Y:S06]  /*7db0*/  MEMBAR.ALL.CTA ;  /* 0x0000000000007992 */ /* 0x0007ec0000008000 */
[----:B---3--:R-:W3:Y:S02]  /*7dc0*/  FENCE.VIEW.ASYNC.S ;  /* 0x00000000000073c6 */ /* 0x008ee40000000000 */
[----:B---3--:R-:W-:Y:S06]  /*7dd0*/  BAR.SYNC.DEFER_BLOCKING 0x1, 0x80 ;  /* 0x0042000000007b1d */ /* 0x008fec0000010000 */
[----:B------:R-:W-:Y:S05]  /*7de0*/  @P1 BRA `(.L_x_60) ;  /* 0x0000000000301947 */ /* 0x000fea0003800000 */
[----:B------:R-:W-:Y:S01]  /*7df0*/  S2UR UR12, SR_CTAID.Z ;  /* 0x00000000000c79c3 */ /* 0x000fe20000002700 */
[----:B------:R-:W-:Y:S01]  /*7e00*/  R2UR UR8, R17 ;  /* 0x00000000110872ca */ /* 0x000fe200000e0000 */
[----:B------:R-:W-:Y:S01]  /*7e10*/  ULDC.64 UR4, c[0x0][0x198] ;  /* 0x0000660000047ab9 */ /* 0x000fe20000000a00 */
[----:B------:R-:W-:Y:S01]  /*7e20*/  UMOV UR9, 0x60 ;  /* 0x0000006000097882 */ /* 0x000fe20000000000 */
[----:B------:R-:W-:Y:S01]  /*7e30*/  UIADD3 UR4, UP0, UR4, 0x670, URZ ;  /* 0x0000067004047890 */ /* 0x000fe2000ff1e03f */
[----:B------:R-:W-:-:S03]  /*7e40*/  UMOV UR10, UR42 ;  /* 0x0000002a000a7c82 */ /* 0x000fc60008000000 */
[----:B------:R-:W3:Y:S01]  /*7e50*/  S2UR UR11, SR_CTAID.Y ;  /* 0x00000000000b79c3 */ /* 0x000ee20000002600 */
[----:B------:R-:W-:-:S05]  /*7e60*/  UIADD3.X UR5, URZ, UR5, URZ, UP0, !UPT ;  /* 0x000000053f057290 */ /* 0x000fca00087fe43f */
[----:B------:R-:W-:-:S09]  /*7e70*/  UIADD3 UR8, UR8, 0x1000, URZ ;  /* 0x0000100008087890 */ /* 0x000fd2000fffe03f */
[----:B---3--:R3:W-:Y:S01]  /*7e80*/  UTMASTG.4D [UR8], [UR4] ;  /* 0x00000008040073b5 */ /* 0x0087e20008018000 */
[----:B------:R0:W-:Y:S01]  /*7e90*/  UTMACMDFLUSH ;  /* 0x00000000000079b7 */ /* 0x0001e20000000000 */
[----:B---3--:R-:W-:-:S04]  /*7ea0*/  DEPBAR.LE SB0, 0x1 ;  /* 0x000080400000791a */ /* 0x008fc80000000000 */
.L_x_60:
[----:B------:R-:W-:Y:S05]  /*7eb0*/  BSYNC B0 ;  /* 0x0000000000007941 */ /* 0x000fea0003800000 */
.L_x_59:
        /* <DEDUP_REMOVED lines=17> */
[----:B----4-:R-:W4:Y:S02]  /*7fd0*/  FENCE.VIEW.ASYNC.S ;  /* 0x00000000000073c6 */ /* 0x010f240000000000 */
[----:B----4-:R-:W-:Y:S06]  /*7fe0*/  BAR.SYNC.DEFER_BLOCKING 0x1, 0x80 ;  /* 0x0042000000007b1d */ /* 0x010fec0000010000 */
        /* <DEDUP_REMOVED lines=8> */
[----:B------:R-:W4:Y:S08]  /*8070*/  S2UR UR11, SR_CTAID.Y ;  /* 0x00000000000b79c3 */ /* 0x000f300000002600 */
[----:B----4-:R4:W-:Y:S01]  /*8080*/  UTMASTG.4D [UR8], [UR4] ;  /* 0x00000008040073b5 */ /* 0x0109e20008018000 */
[----:B------:R0:W-:Y:S01]  /*8090*/  UTMACMDFLUSH ;  /* 0x00000000000079b7 */ /* 0x0001e20000000000 */
[----:B----4-:R-:W-:-:S04]  /*80a0*/  DEPBAR.LE SB0, 0x1 ;  /* 0x000080400000791a */ /* 0x010fc80000000000 */
.L_x_62:
[----:B------:R-:W-:Y:S05]  /*80b0*/  BSYNC B0 ;  /* 0x0000000000007941 */ /* 0x000fea0003800000 */
.L_x_61:
        /* <DEDUP_REMOVED lines=17> */
[----:B-----5:R-:W5:Y:S02]  /*81d0*/  FENCE.VIEW.ASYNC.S ;  /* 0x00000000000073c6 */ /* 0x020f640000000000 */
[----:B-----5:R-:W-:Y:S06]  /*81e0*/  BAR.SYNC.DEFER_BLOCKING 0x1, 0x80 ;  /* 0x0042000000007b1d */ /* 0x020fec0000010000 */
[----:B------:R-:W-:Y:S05]  /*81f0*/  @P1 BRA `(.L_x_64) ;  /* 0x0000000000301947 */ /* 0x000fea0003800000 */
[----:B------:R-:W-:Y:S01]  /*8200*/  S2UR UR12, SR_CTAID.Z ;  /* 0x00000000000c79c3 */ /* 0x000fe20000002700 */
[----:B------:R-:W-:Y:S01]  /*8210*/  R2UR UR8, R17 ;  /* 0x00000000110872ca */ /* 0x000fe200000e0000 */
[----:B------:R-:W-:Y:S01]  /*8220*/  ULDC.64 UR4, c[0x0][0x198] ;  /* 0x0000660000047ab9 */ /* 0x000fe20000000a00 */
[----:B------:R-:W-:Y:S01]  /*8230*/  UMOV UR9, 0xa0 ;  /* 0x000000a000097882 */ /* 0x000fe20000000000 */
[----:B------:R-:W-:Y:S01]  /*8240*/  UIADD3 UR4, UP0, UR4, 0x670, URZ ;  /* 0x0000067004047890 */ /* 0x000fe2000ff1e03f */
[----:B------:R-:W-:-:S03]  /*8250*/  UMOV UR10, UR42 ;  /* 0x0000002a000a7c82 */ /* 0x000fc60008000000 */
[----:B------:R-:W5:Y:S01]  /*8260*/  S2UR UR11, SR_CTAID.Y ;  /* 0x00000000000b79c3 */ /* 0x000f620000002600 */
[----:B------:R-:W-:-:S05]  /*8270*/  UIADD3.X UR5, URZ, UR5, URZ, UP0, !UPT ;  /* 0x000000053f057290 */ /* 0x000fca00087fe43f */
[----:B------:R-:W-:-:S09]  /*8280*/  UIADD3 UR8, UR8, 0x1000, URZ ;  /* 0x0000100008087890 */ /* 0x000fd2000fffe03f */
[----:B-----5:R1:W-:Y:S01]  /*8290*/  UTMASTG.4D [UR8], [UR4] ;  /* 0x00000008040073b5 */ /* 0x0203e20008018000 */
[----:B------:R0:W-:Y:S01]  /*82a0*/  UTMACMDFLUSH ;  /* 0x00000000000079b7 */ /* 0x0001e20000000000 */
[----:B-1----:R-:W-:-:S04]  /*82b0*/  DEPBAR.LE SB0, 0x1 ;  /* 0x000080400000791a */ /* 0x002fc80000000000 */
.L_x_64:
[----:B------:R-:W-:Y:S05]  /*82c0*/  BSYNC B0 ;  /* 0x0000000000007941 */ /* 0x000fea0003800000 */
.L_x_63:
[----:B------:R-:W-:Y:S06]  /*82d0*/  BAR.SYNC.DEFER_BLOCKING 0x1, 0x80 ;  /* 0x0042000000007b1d */ /* 0x000fec0000010000 */
[----:B------:R-:W-:Y:S01]  /*82e0*/  BSSY B0, `(.L_x_65) ;  /* 0x0000015000007945 */ /* 0x000fe20003800000 */
[----:B------:R1:W-:Y:S04]  /*82f0*/  STSM.16.M88.4 [R3], R56 ;  /* 0x0000003803007844 */ /* 0x0003e80000000200 */
        /* <DEDUP_REMOVED lines=16> */
[----:B------:R-:W5:Y:S08]  /*8400*/  S2UR UR11, SR_CTAID.Y ;  /* 0x00000000000b79c3 */ /* 0x000f700000002600 */
[----:B-----5:R1:W-:Y:S02]  /*8410*/  UTMASTG.4D [UR8], [UR4] ;  /* 0x00000008040073b5 */ /* 0x0203e40008018000 */
[----:B-1----:R0:W-:Y:S02]  /*8420*/  UTMACMDFLUSH ;  /* 0x00000000000079b7 */ /* 0x0021e40000000000 */
.L_x_66:
[----:B------:R-:W-:Y:S05]  /*8430*/  BSYNC B0 ;  /* 0x0000000000007941 */ /* 0x000fea0003800000 */
.L_x_65:
[----:B------:R-:W-:Y:S01]  /*8440*/  R2UR UR4, R2 ;  /* 0x00000000020472ca */ /* 0x000fe200000e0000 */
[----:B------:R-:W-:-:S04]  /*8450*/  DEPBAR.LE SB0, 0x0 ;  /* 0x000080000000791a */ /* 0x000fc80000000000 */
[----:B------:R-:W-:-:S08]  /*8460*/  R2UR UR5, R16 ;  /* 0x00000000100572ca */ /* 0x000fd000000e0000 */
[----:B------:R-:W-:-:S04]  /*8470*/  UIADD3 UR4, UR4, -0x1, URZ ;  /* 0xffffffff04047890 */ /* 0x000fc8000fffe03f */
[----:B------:R-:W-:-:S04]  /*8480*/  USHF.L.U32 UR4, UR4, 0x3, URZ ;  /* 0x0000000304047899 */ /* 0x000fc8000800063f */
[----:B------:R-:W-:-:S04]  /*8490*/  ULOP3.LUT UR4, UR4, 0x8, URZ, 0xe2, !UPT ;  /* 0x0000000804047892 */ /* 0x000fc8000f8ee23f */
[----:B------:R-:W-:-:S06]  /*84a0*/  ULOP3.LUT UR4, UR4, 0x18, URZ, 0x3c, !UPT ;  /* 0x0000001804047892 */ /* 0x000fcc000f8e3c3f */
[----:B-1-3--:R-:W-:-:S04]  /*84b0*/  MOV R0, UR4 ;  /* 0x0000000400007c02 */ /* 0x00afc80008000f00 */
[----:B------:R-:W-:Y:S01]  /*84c0*/  SYNCS.ARRIVE.TRANS64.A1T0 RZ, [R0+UR5+0x31090], RZ ;  /* 0x031090ff00ff79a7 */ /* 0x000fe20008100005 */
[----:B------:R-:W-:Y:S05]  /*84d0*/  EXIT ;  /* 0x000000000000794d */ /* 0x000fea0003800000 */
.L_x_6:
[----:B------:R-:W-:-:S08]  /*84e0*/  UISETP.NE.AND UP0, UPT, UR6, 0x1, UPT ;  /* 0x000000010600788c */ /* 0x000fd0000bf05270 */
[----:B------:R-:W1:-:S00]  /*84f0*/  USETMAXREG.DEALLOC.CTAPOOL 0x18 ;  /* 0x00000018000079c8 */ /* 0x000e4000080e0500 */
[----:B------:R-:W-:-:S13]  /*8500*/  PLOP3.LUT P0, PT, PT, PT, UP0, 0x80, 0x0 ;  /* 0x000000000000781c */ /* 0x000fda0003f0f008 */
[----:B------:R-:W-:Y:S05]  /*8510*/  @P0 EXIT ;  /* 0x000000000000094d */ /* 0x000fea0003800000 */
[----:B------:R-:W2:Y:S01]  /*8520*/  S2UR UR11, SR_CTAID.X ;  /* 0x00000000000b79c3 */ /* 0x000ea20000002500 */
[----:B------:R-:W-:Y:S01]  /*8530*/  ELECT P3, URZ, PT ;  /* 0x00000000003f782f */ /* 0x000fe20003860000 */
[----:B------:R-:W-:Y:S01]  /*8540*/  BSSY B0, `(.L_x_67) ;  /* 0x0000049000007945 */ /* 0x000fe20003800000 */
[----:B-1----:R-:W-:Y:S02]  /*8550*/  MOV R0, RZ ;  /* 0x000000ff00007202 */ /* 0x002fe40000000f00 */
[----:B------:R-:W-:Y:S02]  /*8560*/  MOV R7, RZ ;  /* 0x000000ff00077202 */ /* 0x000fe40000000f00 */
[----:B------:R-:W-:Y:S01]  /*8570*/  MOV R3, RZ ;  /* 0x000000ff00037202 */ /* 0x000fe20000000f00 */
[----:B------:R-:W1:Y:S08]  /*8580*/  S2UR UR60, SR_CTAID.Y ;  /* 0x00000000003c79c3 */ /* 0x000e700000002600 */
[----:B------:R-:W3:Y:S01]  /*8590*/  S2UR UR61, SR_CTAID.Z ;  /* 0x00000000003d79c3 */ /* 0x000ee20000002700 */
[----:B--2---:R-:W-:Y:S01]  /*85a0*/  USHF.L.U32 UR11, UR11, 0x7, URZ ;  /* 0x000000070b0b7899 */ /* 0x004fe2000800063f */
[----:B------:R-:W-:Y:S11]  /*85b0*/  @!P3 BRA `(.L_x_68) ;  /* 0x000000040004b947 */ /* 0x000ff60003800000 */
[----:B------:R-:W2:Y:S01]  /*85c0*/  S2R R3, SR_CgaCtaId ;  /* 0x0000000000037919 */ /* 0x000ea20000008800 */
[----:B------:R-:W-:Y:S02]  /*85d0*/  MOV R2, 0x400 ;  /* 0x0000040000027802 */ /* 0x000fe40000000f00 */
[----:B------:R-:W-:Y:S02]  /*85e0*/  MOV R4, 0x1 ;  /* 0x0000000100047802 */ /* 0x000fe40000000f00 */
[----:B--2---:R-:W-:Y:S02]  /*85f0*/  LEA R3, R3, R2, 0x18 ;  /* 0x0000000203037211 */ /* 0x004fe400078ec0ff */
[----:B------:R-:W-:-:S04]  /*8600*/  SHF.L.U32 R2, R4, 0x1f, RZ ;  /* 0x0000001f04027819 */ /* 0x000fc800000006ff */
[----:B------:R-:W2:Y:S02]  /*8610*/  SYNCS.PHASECHK.TRANS64.TRYWAIT P0, [R3+URZ+0x31060], R2 ;  /* 0x03106002030075a7 */ /* 0x000ea4000800017f */
[----:B--2---:R-:W-:Y:S05]  /*8620*/  @!P0 BRA `(.L_x_69) ;  /* 0x0000001c00e08947 */ /* 0x004fea0003800000 */
.L_x_105:
[----:B------:R-:W-:Y:S01]  /*8630*/  ULOP3.LUT UR4, UR7, 0x2, URZ, 0xfc, !UPT ;  /* 0x0000000207047892 */ /* 0x000fe2000f8efc3f */
[----:B--2---:R-:W-:-:S03]  /*8640*/  @P2 MOV R2, 0x7000 ;  /* 0x0000700000022802 */ /* 0x004fc60000000f00 */
[----:B------:R-:W-:Y:S01]  /*8650*/  UPRMT UR4, UR4, 0x9910, URZ ;  /* 0x0000991004047896 */ /* 0x000fe2000800003f */
[----:B------:R2:W-:Y:S03]  /*8660*/  @P2 SYNCS.ARRIVE.TRANS64 RZ, [R3+URZ+0x31050], R2 ;  /* 0x0310500203ff29a7 */ /* 0x0005e6000800003f */
[----:B------:R-:W-:-:S06]  /*8670*/  UISETP.NE.AND UP0, UPT, UR4, 0x2, UPT ;  /* 0x000000020400788c */ /* 0x000fcc000bf05270 */
[----:B------:R-:W-:-:S13]  /*8680*/  PLOP3.LUT P0, PT, PT, PT, UP0, 0x80, 0x0 ;  /* 0x000000000000781c */ /* 0x000fda0003f0f008 */
[----:B--2---:R-:W-:Y:S05]  /*8690*/  @P0 BRA `(.L_x_70) ;  /* 0x0000000000040947 */ /* 0x004fea0003800000 */
[----:B-1-3--:R-:W-:Y:S01]  /*86a0*/  BPT.TRAP 0x1 ;  /* 0x000000040000795c */ /* 0x00afe20000300000 */
.L_x_70:
[----:B------:R-:W-:-:S04]  /*86b0*/  LOP3.LUT P0, RZ, R6, 0x1f, RZ, 0xc0, !PT ;  /* 0x0000001f06ff7812 */ /* 0x000fc8000780c0ff */
[----:B------:R-:W-:-:S13]  /*86c0*/  PLOP3.LUT P0, PT, P0, P2, PT, 0x2a, 0x0 ;  /* 0x000000000000781c */ /* 0x000fda0000704572 */
[----:B------:R-:W-:Y:S05]  /*86d0*/  @P0 BRA `(.L_x_71) ;  /* 0x0000000000040947 */ /* 0x000fea0003800000 */
[----:B-1-3--:R-:W-:Y:S01]  /*86e0*/  BPT.TRAP 0x1 ;  /* 0x000000040000795c */ /* 0x00afe20000300000 */
.L_x_71:
[----:B------:R-:W-:Y:S01]  /*86f0*/  R2UR UR8, R3 ;  /* 0x00000000030872ca */ /* 0x000fe200000e0000 */
[----:B------:R-:W-:Y:S01]  /*8700*/  ULDC.64 UR4, c[0x0][0x198] ;  /* 0x0000660000047ab9 */ /* 0x000fe20000000a00 */
[----:B------:R-:W-:Y:S01]  /*8710*/  UMOV UR14, 0x0 ;  /* 0x00000000000e7882 */ /* 0x000fe20000000000 */
[----:B------:R-:W-:Y:S01]  /*8720*/  UIADD3 UR4, UP0, UR4, 0xf0, URZ ;  /* 0x000000f004047890 */ /* 0x000fe2000ff1e03f */
[----:B------:R-:W-:Y:S01]  /*8730*/  MOV R7, 0x40 ;  /* 0x0000004000077802 */ /* 0x000fe20000000f00 */
[----:B------:R-:W-:Y:S01]  /*8740*/  UMOV UR15, 0x10000000 ;  /* 0x10000000000f7882 */ /* 0x000fe20000000000 */
[----:B------:R-:W-:Y:S01]  /*8750*/  UMOV UR10, URZ ;  /* 0x0000003f000a7c82 */ /* 0x000fe20008000000 */
[----:B------:R-:W-:Y:S01]  /*8760*/  UIADD3.X UR5, URZ, UR5, URZ, UP0, !UPT ;  /* 0x000000053f057290 */ /* 0x000fe200087fe43f */
[----:B------:R-:W-:Y:S01]  /*8770*/  MOV R3, 0x1 ;  /* 0x0000000100037802 */ /* 0x000fe20000000f00 */
[----:B-1----:R-:W-:Y:S01]  /*8780*/  UMOV UR12, UR60 ;  /* 0x0000003c000c7c82 */ /* 0x002fe20008000000 */
[----:B---3--:R-:W-:Y:S01]  /*8790*/  UMOV UR13, UR61 ;  /* 0x0000003d000d7c82 */ /* 0x008fe20008000000 */
[----:B------:R-:W-:Y:S01]  /*87a0*/  UMOV UR18, 0x20 ;  /* 0x0000002000127882 */ /* 0x000fe20000000000 */
[----:B------:R-:W-:Y:S01]  /*87b0*/  UMOV UR19, UR11 ;  /* 0x0000000b00137c82 */ /* 0x000fe20008000000 */
[----:B------:R-:W-:-:S02]  /*87c0*/  UIADD3 UR9, UR8, 0x31050, URZ ;  /* 0x0003105008097890 */ /* 0x000fc4000fffe03f */
[----:B------:R-:W-:Y:S01]  /*87d0*/  UIADD3 UR16, UR8, 0x1000, URZ ;  /* 0x0000100008107890 */ /* 0x000fe2000fffe03f */
[----:B------:R-:W-:Y:S01]  /*87e0*/  UMOV UR20, UR60 ;  /* 0x0000003c00147c82 */ /* 0x000fe20008000000 */
[----:B------:R-:W-:Y:S01]  /*87f0*/  UMOV UR21, UR61 ;  /* 0x0000003d00157c82 */ /* 0x000fe20008000000 */
[----:B------:R-:W-:Y:S02]  /*8800*/  UIADD3 UR56, UR8, 0x2000, URZ ;  /* 0x0000200008387890 */ /* 0x000fe4000fffe03f */
[----:B------:R-:W-:Y:S02]  /*8810*/  UMOV UR17, UR9 ;  /* 0x0000000900117c82 */ /* 0x000fe40008000000 */
[----:B------:R1:W-:Y:S01]  /*8820*/  UTMALDG.4D [UR8], [UR4], desc[UR14] ;  /* 0x00000e08040075b4 */ /* 0x0003e20008019000 */
[----:B------:R-:W-:Y:S02]  /*8830*/  UIADD3 UR32, UR8, 0x3000, URZ ;  /* 0x0000300008207890 */ /* 0x000fe4000fffe03f */
[----:B------:R-:W-:Y:S01]  /*8840*/  UIADD3 UR24, UR8, 0x4000, URZ ;  /* 0x0000400008187890 */ /* 0x000fe2000fffe03f */
[----:B------:R-:W-:Y:S01]  /*8850*/  UMOV UR58, 0x40 ;  /* 0x00000040003a7882 */ /* 0x000fe20000000000 */
[----:B------:R-:W-:Y:S01]  /*8860*/  UMOV UR59, UR11 ;  /* 0x0000000b003b7c82 */ /* 0x000fe20008000000 */
[----:B------:R-:W-:Y:S01]  /*8870*/  UMOV UR57, UR9 ;  /* 0x0000000900397c82 */ /* 0x000fe20008000000 */
[----:B------:R2:W-:Y:S01]  /*8880*/  UTMALDG.4D [UR16], [UR4], desc[UR14] ;  /* 0x00000e10040075b4 */ /* 0x0005e20008019000 */
[----:B------:R-:W-:Y:S01]  /*8890*/  UMOV UR34, 0x60 ;  /* 0x0000006000227882 */ /* 0x000fe20000000000 */
[----:B------:R-:W-:Y:S01]  /*88a0*/  UMOV UR35, UR11 ;  /* 0x0000000b00237c82 */ /* 0x000fe20008000000 */
[----:B------:R-:W-:Y:S01]  /*88b0*/  UMOV UR36, UR60 ;  /* 0x0000003c00247c82 */ /* 0x000fe20008000000 */
[----:B------:R-:W-:Y:S01]  /*88c0*/  UMOV UR37, UR61 ;  /* 0x0000003d00257c82 */ /* 0x000fe20008000000 */
[----:B------:R-:W-:Y:S01]  /*88d0*/  UMOV UR33, UR9 ;  /* 0x0000000900217c82 */ /* 0x000fe20008000000 */
[----:B------:R-:W-:Y:S01]  /*88e0*/  UMOV UR26, 0x80 ;  /* 0x00000080001a7882 */ /* 0x000fe20000000000 */
[----:B------:R-:W-:Y:S01]  /*88f0*/  UMOV UR27, UR11 ;  /* 0x0000000b001b7c82 */ /* 0x000fe20008000000 */
[----:B------:R-:W-:Y:S01]  /*8900*/  UMOV UR28, UR60 ;  /* 0x0000003c001c7c82 */ /* 0x000fe20008000000 */
[----:B------:R4:W-:Y:S01]  /*8910*/  UTMALDG.4D [UR56], [UR4], desc[UR14] ;  /* 0x00000e38040075b4 */ /* 0x0009e20008019000 */
[----:B------:R-:W-:Y:S01]  /*8920*/  UMOV UR29, UR61 ;  /* 0x0000003d001d7c82 */ /* 0x000fe20008000000 */
[----:B------:R-:W-:Y:S01]  /*8930*/  UMOV UR25, UR9 ;  /* 0x0000000900197c82 */ /* 0x000fe20008000000 */
[----:B------:R4:W-:Y:S01]  /*8940*/  UTMALDG.4D [UR32], [UR4], desc[UR14] ;  /* 0x00000e20040075b4 */ /* 0x0009e20008019000 */
[----:B-1----:R-:W-:Y:S01]  /*8950*/  UMOV UR10, 0xc0 ;  /* 0x000000c0000a7882 */ /* 0x002fe20000000000 */
[----:B------:R4:W-:Y:S01]  /*8960*/  UTMALDG.4D [UR24], [UR4], desc[UR14] ;  /* 0x00000e18040075b4 */ /* 0x0009e20008019000 */
[----:B--2---:R-:W-:-:S02]  /*8970*/  UIADD3 UR16, UR8, 0x5000, URZ ;  /* 0x0000500008107890 */ /* 0x004fc4000fffe03f */
[----:B------:R-:W-:Y:S01]  /*8980*/  UIADD3 UR8, UR8, 0x6000, URZ ;  /* 0x0000600008087890 */ /* 0x000fe2000fffe03f */
[----:B------:R-:W-:-:S06]  /*8990*/  UMOV UR18, 0xa0 ;  /* 0x000000a000127882 */ /* 0x000fcc0000000000 */
[----:B------:R4:W-:Y:S02]  /*89a0*/  UTMALDG.4D [UR16], [UR4], desc[UR14] ;  /* 0x00000e10040075b4 */ /* 0x0009e40008019000 */
[----:B------:R4:W-:Y:S02]  /*89b0*/  UTMALDG.4D [UR8], [UR4], desc[UR14] ;  /* 0x00000e08040075b4 */ /* 0x0009e40008019000 */
[----:B----4-:R-:W-:Y:S01]  /*89c0*/  NOP ;  /* 0x0000000000007918 */ /* 0x010fe20000000000 */
.L_x_68:
[----:B-1-3--:R-:W-:Y:S05]  /*89d0*/  BSYNC B0 ;  /* 0x0000000000007941 */ /* 0x00afea0003800000 */
.L_x_67:
[----:B------:R-:W1:Y:S01]  /*89e0*/  LDC R2, c[0x0][0x28c] ;  /* 0x0000a300ff027b82 */ /* 0x000e620000000800 */
[----:B------:R-:W-:Y:S01]  /*89f0*/  BSSY B0, `(.L_x_72) ;  /* 0x0000049000007945 */ /* 0x000fe20003800000 */
[----:B-1----:R-:W-:-:S13]  /*8a00*/  ISETP.GT.AND P4, PT, R2, RZ, P3 ;  /* 0x000000ff0200720c */ /* 0x002fda0001f84270 */
[----:B------:R-:W-:Y:S05]  /*8a10*/  @!P4 BRA `(.L_x_73) ;  /* 0x000000040018c947 */ /* 0x000fea0003800000 */
[----:B------:R-:W1:Y:S01]  /*8a20*/  S2R R5, SR_CgaCtaId ;  /* 0x0000000000057919 */ /* 0x000e620000008800 */
[----:B------:R-:W-:-:S04]  /*8a30*/  MOV R0, 0x400 ;  /* 0x0000040000007802 */ /* 0x000fc80000000f00 */
[----:B-1----:R-:W-:Y:S02]  /*8a40*/  LEA R0, R5, R0, 0x18 ;  /* 0x0000000005007211 */ /* 0x002fe400078ec0ff */
[----:B------:R-:W-:-:S04]  /*8a50*/  MOV R5, 0x1 ;  /* 0x0000000100057802 */ /* 0x000fc80000000f00 */
[----:B------:R-:W-:-:S04]  /*8a60*/  SHF.L.U32 R5, R5, 0x1f, RZ ;  /* 0x0000001f05057819 */ /* 0x000fc800000006ff */
[----:B------:R-:W1:Y:S02]  /*8a70*/  SYNCS.PHASECHK.TRANS64.TRYWAIT P0, [R0+URZ+0x31028], R5 ;  /* 0x03102805000075a7 */ /* 0x000e64000800017f */
[----:B-1----:R-:W-:Y:S05]  /*8a80*/  @!P0 BRA `(.L_x_74) ;  /* 0x0000001800dc8947 */ /* 0x002fea0003800000 */
.L_x_106:
[----:B------:R-:W-:Y:S01]  /*8a90*/  ULOP3.LUT UR4, UR7, 0x2, URZ, 0xfc, !UPT ;  /* 0x0000000207047892 */ /* 0x000fe2000f8efc3f */
[----:B-1----:R-:W-:-:S03]  /*8aa0*/  @P2 MOV R5, 0x7000 ;  /* 0x0000700000052802 */ /* 0x002fc60000000f00 */
[----:B------:R-:W-:Y:S01]  /*8ab0*/  UPRMT UR4, UR4, 0x9910, URZ ;  /* 0x0000991004047896 */ /* 0x000fe2000800003f */
[----:B------:R1:W-:Y:S03]  /*8ac0*/  @P2 SYNCS.ARRIVE.TRANS64 RZ, [R0+URZ+0x31000], R5 ;  /* 0x0310000500ff29a7 */ /* 0x0003e6000800003f */
[----:B------:R-:W-:-:S06]  /*8ad0*/  UISETP.NE.AND UP0, UPT, UR4, 0x2, UPT ;  /* 0x000000020400788c */ /* 0x000fcc000bf05270 */
[----:B------:R-:W-:-:S13]  /*8ae0*/  PLOP3.LUT P0, PT, PT, PT, UP0, 0x80, 0x0 ;  /* 0x000000000000781c */ /* 0x000fda0003f0f008 */
[----:B-1----:R-:W-:Y:S05]  /*8af0*/  @P0 BRA `(.L_x_75) ;  /* 0x0000000000040947 */ /* 0x002fea0003800000 */
[----:B------:R-:W-:Y:S01]  /*8b00*/  BPT.TRAP 0x1 ;  /* 0x000000040000795c */ /* 0x000fe20000300000 */
.L_x_75:
[----:B------:R-:W-:-:S04]  /*8b10*/  LOP3.LUT P0, RZ, R6, 0x1f, RZ, 0xc0, !PT ;  /* 0x0000001f06ff7812 */ /* 0x000fc8000780c0ff */
[----:B------:R-:W-:-:S13]  /*8b20*/  PLOP3.LUT P0, PT, P0, P2, PT, 0x2a, 0x0 ;  /* 0x000000000000781c */ /* 0x000fda0000704572 */
[----:B------:R-:W-:Y:S05]  /*8b30*/  @P0 BRA `(.L_x_76) ;  /* 0x0000000000040947 */ /* 0x000fea0003800000 */
[----:B------:R-:W-:Y:S01]  /*8b40*/  BPT.TRAP 0x1 ;  /* 0x000000040000795c */ /* 0x000fe20000300000 */
.L_x_76:
        /* <DEDUP_REMOVED lines=8> */
[----:B------:R-:W-:Y:S01]  /*8bd0*/  UMOV UR19, URZ ;  /* 0x0000003f00137c82 */ /* 0x000fe20008000000 */
[----:B------:R-:W-:Y:S01]  /*8be0*/  UMOV UR20, UR60 ;  /* 0x0000003c00147c82 */ /* 0x000fe20008000000 */
[----:B------:R-:W-:Y:S01]  /*8bf0*/  UMOV UR21, UR61 ;  /* 0x0000003d00157c82 */ /* 0x000fe20008000000 */
[----:B------:R-:W-:-:S02]  /*8c00*/  UMOV UR58, 0x20 ;  /* 0x00000020003a7882 */ /* 0x000fc40000000000 */
[----:B------:R-:W-:Y:S02]  /*8c10*/  UIADD3 UR16, UR6, 0xe000, URZ ;  /* 0x0000e00006107890 */ /* 0x000fe4000fffe03f */
[----:B------:R-:W-:Y:S02]  /*8c20*/  UIADD3 UR17, UR6, 0x31000, URZ ;  /* 0x0003100006117890 */ /* 0x000fe4000fffe03f */
[----:B------:R-:W-:Y:S02]  /*8c30*/  UIADD3 UR56, UR6, 0xf000, URZ ;  /* 0x0000f00006387890 */ /* 0x000fe4000fffe03f */
[----:B------:R-:W-:Y:S02]  /*8c40*/  UIADD3 UR48, UR6, 0x10000, URZ ;  /* 0x0001000006307890 */ /* 0x000fe4000fffe03f */
[----:B------:R-:W-:Y:S02]  /*8c50*/  UIADD3 UR40, UR6, 0x11000, URZ ;  /* 0x0001100006287890 */ /* 0x000fe4000fffe03f */
[----:B------:R-:W-:Y:S01]  /*8c60*/  UIADD3 UR32, UR6, 0x12000, URZ ;  /* 0x0001200006207890 */ /* 0x000fe2000fffe03f */
[----:B------:R1:W-:Y:S01]  /*8c70*/  UTMALDG.4D [UR16], [UR4], desc[UR8] ;  /* 0x00000810040075b4 */ /* 0x0003e20008019000 */
[----:B------:R-:W-:Y:S01]  /*8c80*/  UIADD3 UR24, UR6, 0x13000, URZ ;  /* 0x0001300006187890 */ /* 0x000fe2000fffe03f */
[----:B------:R-:W-:Y:S01]  /*8c90*/  UMOV UR59, UR19 ;  /* 0x00000013003b7c82 */ /* 0x000fe20008000000 */
[----:B------:R-:W-:Y:S01]  /*8ca0*/  UMOV UR57, UR17 ;  /* 0x0000001100397c82 */ /* 0x000fe20008000000 */
        /* <DEDUP_REMOVED lines=11> */
[----:B------:R-:W-:Y:S01]  /*8d60*/  UMOV UR34, 0x80 ;  /* 0x0000008000227882 */ /* 0x000fe20000000000 */
[----:B------:R-:W-:Y:S01]  /*8d70*/  UMOV UR36, UR60 ;  /* 0x0000003c00247c82 */ /* 0x000fe20008000000 */
[----:B------:R-:W-:Y:S01]  /*8d80*/  UMOV UR37, UR61 ;  /* 0x0000003d00257c82 */ /* 0x000fe20008000000 */
[----:B------:R-:W-:Y:S01]  /*8d90*/  UMOV UR35, UR19 ;  /* 0x0000001300237c82 */ /* 0x000fe20008000000 */
[----:B------:R-:W-:Y:S01]  /*8da0*/  UMOV UR33, UR17 ;  /* 0x0000001100217c82 */ /* 0x000fe20008000000 */
[----:B------:R2:W-:Y:S01]  /*8db0*/  UTMALDG.4D [UR48], [UR4], desc[UR8] ;  /* 0x00000830040075b4 */ /* 0x0005e20008019000 */
[----:B------:R-:W-:Y:S01]  /*8dc0*/  UMOV UR26, 0xa0 ;  /* 0x000000a0001a7882 */ /* 0x000fe20000000000 */
[----:B------:R-:W-:Y:S01]  /*8dd0*/  UMOV UR28, UR60 ;  /* 0x0000003c001c7c82 */ /* 0x000fe20008000000 */
[----:B------:R-:W-:Y:S01]  /*8de0*/  UMOV UR29, UR61 ;  /* 0x0000003d001d7c82 */ /* 0x000fe20008000000 */
[----:B------:R-:W-:Y:S01]  /*8df0*/  UMOV UR27, UR19 ;  /* 0x00000013001b7c82 */ /* 0x000fe20008000000 */
[----:B-1----:R-:W-:Y:S01]  /*8e00*/  UIADD3 UR16, UR6, 0x14000, URZ ;  /* 0x0001400006107890 */ /* 0x002fe2000fffe03f */
[----:B------:R-:W-:Y:S01]  /*8e10*/  UMOV UR25, UR17 ;  /* 0x0000001100197c82 */ /* 0x000fe20008000000 */
[----:B------:R2:W-:Y:S01]  /*8e20*/  UTMALDG.4D [UR40], [UR4], desc[UR8] ;  /* 0x00000828040075b4 */ /* 0x0005e20008019000 */
[----:B------:R-:W-:Y:S01]  /*8e30*/  UMOV UR18, 0xc0 ;  /* 0x000000c000127882 */ /* 0x000fe20000000000 */
[----:B------:R2:W-:Y:S01]  /*8e40*/  UTMALDG.4D [UR32], [UR4], desc[UR8] ;  /* 0x00000820040075b4 */ /* 0x0005e20008019000 */
[----:B------:R2:W-:Y:S04]  /*8e50*/  UTMALDG.4D [UR24], [UR4], desc[UR8] ;  /* 0x00000818040075b4 */ /* 0x0005e80008019000 */
[----:B------:R2:W-:Y:S02]  /*8e60*/  UTMALDG.4D [UR16], [UR4], desc[UR8] ;  /* 0x00000810040075b4 */ /* 0x0005e40008019000 */
[----:B--2---:R-:W-:Y:S01]  /*8e70*/  NOP ;  /* 0x0000000000007918 */ /* 0x004fe20000000000 */
.L_x_73:
[----:B------:R-:W-:Y:S05]  /*8e80*/  BSYNC B0 ;  /* 0x0000000000007941 */ /* 0x000fea0003800000 */
.L_x_72:
[----:B------:R-:W-:Y:S04]  /*8e90*/  BSSY B0, `(.L_x_77) ;  /* 0x000004b000007945 */ /* 0x000fe80003800000 */
[----:B------:R-:W-:Y:S05]  /*8ea0*/  @!P3 BRA `(.L_x_78) ;  /* 0x000000040024b947 */ /* 0x000fea0003800000 */
[----:B------:R-:W1:Y:S01]  /*8eb0*/  S2R R5, SR_CgaCtaId ;  /* 0x0000000000057919 */ /* 0x000e620000008800 */
[----:B------:R-:W-:-:S04]  /*8ec0*/  MOV R4, 0x400 ;  /* 0x0000040000047802 */ /* 0x000fc80000000f00 */
[----:B-1----:R-:W-:Y:S02]  /*8ed0*/  LEA R8, R5, R4, 0x18 ;  /* 0x0000000405087211 */ /* 0x002fe400078ec0ff */
[----:B------:R-:W-:Y:S02]  /*8ee0*/  MOV R5, 0x1 ;  /* 0x0000000100057802 */ /* 0x000fe40000000f00 */
[----:B------:R-:W-:Y:S02]  /*8ef0*/  LEA R4, R3, R8, 0x3 ;  /* 0x0000000803047211 */ /* 0x000fe400078e18ff */
[----:B------:R-:W-:-:S04]  /*8f00*/  SHF.L.U32 R5, R5, 0x1f, RZ ;  /* 0x0000001f05057819 */ /* 0x000fc800000006ff */
[----:B------:R-:W1:Y:S02]  /*8f10*/  SYNCS.PHASECHK.TRANS64.TRYWAIT P0, [R4+URZ+0x31060], R5 ;  /* 0x03106005040075a7 */ /* 0x000e64000800017f */
[----:B-1----:R-:W-:Y:S05]  /*8f20*/  @!P0 BRA `(.L_x_79) ;  /* 0x0000001400c88947 */ /* 0x002fea0003800000 */
.L_x_107:
        /* <DEDUP_REMOVED lines=8> */
.L_x_80:
[----:B------:R-:W-:-:S04]  /*8fb0*/  LOP3.LUT P0, RZ, R6, 0x1f, RZ, 0xc0, !PT ;  /* 0x0000001f06ff7812 */ /* 0x000fc8000780c0ff */
[----:B------:R-:W-:-:S13]  /*8fc0*/  PLOP3.LUT P0, PT, P0, P2, PT, 0x2a, 0x0 ;  /* 0x000000000000781c */ /* 0x000fda0000704572 */
[----:B------:R-:W-:Y:S05]  /*8fd0*/  @P0 BRA `(.L_x_81) ;  /* 0x0000000000040947 */ /* 0x000fea0003800000 */
[----:B------:R-:W-:Y:S01]  /*8fe0*/  BPT.TRAP 0x1 ;  /* 0x000000040000795c */ /* 0x000fe20000300000 */
.L_x_81:
[----:B------:R-:W-:Y:S01]  /*8ff0*/  R2UR UR48, R3 ;  /* 0x00000000033072ca */ /* 0x000fe200000e0000 */
[----:B------:R-:W-:Y:S01]  /*9000*/  ULDC.64 UR8, c[0x0][0x198] ;  /* 0x0000660000087ab9 */ /* 0x000fe20000000a00 */
[----:B------:R-:W-:Y:S01]  /*9010*/  R2UR UR6, R8 ;  /* 0x00000000080672ca */ /* 0x000fe200000e0000 */
[----:B------:R-:W-:Y:S01]  /*9020*/  UIADD3 UR8, UP0, UR8, 0xf0, URZ ;  /* 0x000000f008087890 */ /* 0x000fe2000ff1e03f */
[----:B------:R-:W-:Y:S01]  /*9030*/  R2UR UR51, R7 ;  /* 0x00000000073372ca */ /* 0x000fe200000e0000 */
[----:B------:R-:W-:Y:S01]  /*9040*/  UMOV UR4, 0x0 ;  /* 0x0000000000047882 */ /* 0x000fe20000000000 */
[----:B------:R-:W-:Y:S01]  /*9050*/  R2UR UR49, R4 ;  /* 0x00000000043172ca */ /* 0x000fe200000e0000 */
[----:B------:R-:W-:Y:S01]  /*9060*/  UIADD3.X UR9, URZ, UR9, URZ, UP0, !UPT ;  /* 0x000000093f097290 */ /* 0x000fe200087fe43f */
[----:B------:R-:W-:Y:S01]  /*9070*/  UMOV UR5, 0x10000000 ;  /* 0x1000000000057882 */ /* 0x000fe20000000000 */
[----:B------:R-:W-:Y:S01]  /*9080*/  UMOV UR50, URZ ;  /* 0x0000003f00327c82 */ /* 0x000fe20008000000 */
[----:B------:R-:W-:Y:S01]  /*9090*/  UMOV UR52, UR60 ;  /* 0x0000003c00347c82 */ /* 0x000fe20008000000 */
[----:B------:R-:W-:Y:S01]  /*90a0*/  UMOV UR53, UR61 ;  /* 0x0000003d00357c82 */ /* 0x000fe20008000000 */
[----:B------:R-:W-:Y:S01]  /*90b0*/  UMOV UR42, 0x20 ;  /* 0x00000020002a7882 */ /* 0x000fe20000000000 */
[----:B------:R-:W-:-:S02]  /*90c0*/  UMOV UR44, UR60 ;  /* 0x0000003c002c7c82 */ /* 0x000fc40008000000 */
[----:B------:R-:W-:Y:S02]  /*90d0*/  UIMAD UR48, UR48, 0x7000, UR6 ;  /* 0x00007000303078a4 */ /* 0x000fe4000f8e0206 */
[----:B------:R-:W-:Y:S02]  /*90e0*/  UIADD3 UR51, UR11, UR51, URZ ;  /* 0x000000330b337290 */ /* 0x000fe4000fffe03f */
[----:B------:R-:W-:Y:S02]  /*90f0*/  UIADD3 UR49, UR49, 0x31050, URZ ;  /* 0x0003105031317890 */ /* 0x000fe4000fffe03f */
[----:B------:R-:W-:Y:S02]  /*9100*/  UIADD3 UR40, UR48, 0x1000, URZ ;  /* 0x0000100030287890 */ /* 0x000fe4000fffe03f */
[----:B------:R-:W-:Y:S01]  /*9110*/  UIADD3 UR16, UR48, 0x2000, URZ ;  /* 0x0000200030107890 */ /* 0x000fe2000fffe03f */
[----:B------:R-:W-:Y:S02]  /*9120*/  UMOV UR45, UR61 ;  /* 0x0000003d002d7c82 */ /* 0x000fe40008000000 */
[----:B------:R-:W-:Y:S01]  /*9130*/  UMOV UR41, UR49 ;  /* 0x0000003100297c82 */ /* 0x000fe20008000000 */
[----:B------:R-:W-:Y:S01]  /*9140*/  UMOV UR43, UR51 ;  /* 0x00000033002b7c82 */ /* 0x000fe20008000000 */
[----:B------:R-:W-:Y:S01]  /*9150*/  UMOV UR18, 0x40 ;  /* 0x0000004000127882 */ /* 0x000fe20000000000 */
[----:B------:R-:W-:Y:S01]  /*9160*/  UMOV UR20, UR60 ;  /* 0x0000003c00147c82 */ /* 0x000fe20008000000 */
[----:B------:R-:W-:Y:S01]  /*9170*/  UMOV UR21, UR61 ;  /* 0x0000003d00157c82 */ /* 0x000fe20008000000 */
[----:B------:R-:W-:Y:S01]  /*9180*/  UMOV UR17, UR49 ;  /* 0x0000003100117c82 */ /* 0x000fe20008000000 */
[----:B------:R-:W-:Y:S01]  /*9190*/  UMOV UR19, UR51 ;  /* 0x0000003300137c82 */ /* 0x000fe20008000000 */
[----:B------:R-:W-:Y:S01]  /*91a0*/  UTMALDG.4D [UR48], [UR8], desc[UR4] ;  /* 0x00000430080075b4 */ /* 0x000fe20008019000 */
[----:B------:R-:W-:-:S02]  /*91b0*/  UIADD3 UR32, UR48, 0x3000, URZ ;  /* 0x0000300030207890 */ /* 0x000fc4000fffe03f */
[----:B------:R-:W-:Y:S02]  /*91c0*/  UIADD3 UR56, UR48, 0x4000, URZ ;  /* 0x0000400030387890 */ /* 0x000fe4000fffe03f */
[----:B------:R-:W-:Y:S01]  /*91d0*/  UIADD3 UR24, UR48, 0x5000, URZ ;  /* 0x0000500030187890 */ /* 0x000fe2000fffe03f */
[----:B------:R-:W-:Y:S01]  /*91e0*/  UMOV UR34, 0x60 ;  /* 0x0000006000227882 */ /* 0x000fe20000000000 */
[----:B------:R-:W-:Y:S01]  /*91f0*/  UTMALDG.4D [UR40], [UR8], desc[UR4] ;  /* 0x00000428080075b4 */ /* 0x000fe20008019000 */
        /* <DEDUP_REMOVED lines=13> */
[----:B------:R2:W-:Y:S01]  /*92d0*/  UTMALDG.4D [UR32], [UR8], desc[UR4] ;  /* 0x00000420080075b4 */ /* 0x0005e20008019000 */
[----:B------:R2:W-:Y:S01]  /*92e0*/  UTMALDG.4D [UR56], [UR8], desc[UR4] ;  /* 0x00000438080075b4 */ /* 0x0005e20008019000 */
[----:B------:R2:W-:Y:S01]  /*92f0*/  UTMALDG.4D [UR24], [UR8], desc[UR4] ;  /* 0x00000418080075b4 */ /* 0x0005e20008019000 */
[----:B-1----:R-:W-:Y:S01]  /*9300*/  UIADD3 UR16, UR48, 0x6000, URZ ;  /* 0x0000600030107890 */ /* 0x002fe2000fffe03f */
[----:B------:R-:W-:-:S08]  /*9310*/  UMOV UR18, 0xc0 ;  /* 0x000000c000127882 */ /* 0x000fd00000000000 */
[----:B------:R2:W-:Y:S02]  /*9320*/  UTMALDG.4D [UR16], [UR8], desc[UR4] ;  /* 0x00000410080075b4 */ /* 0x0005e40008019000 */
[----:B--2---:R-:W-:Y:S01]  /*9330*/  NOP ;  /* 0x0000000000007918 */ /* 0x004fe20000000000 */
.L_x_78:
[----:B------:R-:W-:Y:S05]  /*9340*/  BSYNC B0 ;  /* 0x0000000000007941 */ /* 0x000fea0003800000 */
.L_x_77:
[----:B------:R-:W-:Y:S01]  /*9350*/  BSSY B0, `(.L_x_82) ;  /* 0x000004d000007945 */ /* 0x000fe20003800000 */
[----:B------:R-:W-:-:S03]  /*9360*/  MOV R8, RZ ;  /* 0x000000ff00087202 */ /* 0x000fc60000000f00 */
        /* <DEDUP_REMOVED lines=9> */
.L_x_108:
        /* <DEDUP_REMOVED lines=8> */
.L_x_85:
[----:B------:R-:W-:-:S04]  /*9480*/  LOP3.LUT P0, RZ, R6, 0x1f, RZ, 0xc0, !PT ;  /* 0x0000001f06ff7812 */ /* 0x000fc8000780c0ff */
[----:B------:R-:W-:-:S13]  /*9490*/  PLOP3.LUT P0, PT, P0, P2, PT, 0x2a, 0x0 ;  /* 0x000000000000781c */ /* 0x000fda0000704572 */
[----:B------:R-:W-:Y:S05]  /*94a0*/  @P0 BRA `(.L_x_86) ;  /* 0x0000000000040947 */ /* 0x000fea0003800000 */
[----:B------:R-:W-:Y:S01]  /*94b0*/  BPT.TRAP 0x1 ;  /* 0x000000040000795c */ /* 0x000fe20000300000 */
.L_x_86:
[C---:B------:R-:W-:Y:S01]  /*94c0*/  IMAD R5, R0.reuse, 0x7000, R5 ;  /* 0x0000700000057824 */ /* 0x040fe200078e0205 */
[----:B------:R-:W-:Y:S01]  /*94d0*/  R2UR UR49, R3 ;  /* 0x00000000033172ca */ /* 0x000fe200000e0000 */
[----:B------:R-:W-:Y:S01]  /*94e0*/  ULDC.64 UR4, c[0x0][0x198] ;  /* 0x0000660000047ab9 */ /* 0x000fe20000000a00 */
[----:B------:R-:W-:Y:S01]  /*94f0*/  UMOV UR51, URZ ;  /* 0x0000003f00337c82 */ /* 0x000fe20008000000 */
[----:B------:R-:W-:Y:S01]  /*9500*/  UIADD3 UR4, UP0, UR4, 0x2f0, URZ ;  /* 0x000002f004047890 */ /* 0x000fe2000ff1e03f */
[----:B------:R-:W-:Y:S01]  /*9510*/  R2UR UR6, R5 ;  /* 0x00000000050672ca */ /* 0x000fe200000e0000 */
[----:B------:R-:W-:Y:S01]  /*9520*/  UMOV UR8, 0x0 ;  /* 0x0000000000087882 */ /* 0x000fe20000000000 */
[----:B------:R-:W-:Y:S01]  /*9530*/  UMOV UR9, 0x10000000 ;  /* 0x1000000000097882 */ /* 0x000fe20000000000 */
[----:B------:R-:W-:Y:S01]  /*9540*/  UIADD3.X UR5, URZ, UR5, URZ, UP0, !UPT ;  /* 0x000000053f057290 */ /* 0x000fe200087fe43f */
[----:B------:R-:W-:Y:S01]  /*9550*/  IADD3 R0, R0, 0x1, RZ ;  /* 0x0000000100007810 */ /* 0x000fe20007ffe0ff */
[----:B------:R-:W-:Y:S01]  /*9560*/  UMOV UR50, URZ ;  /* 0x0000003f00327c82 */ /* 0x000fe20008000000 */
[----:B------:R-:W-:Y:S01]  /*9570*/  UMOV UR52, UR60 ;  /* 0x0000003c00347c82 */ /* 0x000fe20008000000 */
[----:B------:R-:W-:Y:S01]  /*9580*/  UMOV UR53, UR61 ;  /* 0x0000003d00357c82 */ /* 0x000fe20008000000 */
[----:B------:R-:W-:Y:S01]  /*9590*/  UMOV UR42, 0x20 ;  /* 0x00000020002a7882 */ /* 0x000fe20000000000 */
[----:B------:R-:W-:Y:S01]  /*95a0*/  UIADD3 UR49, UR49, 0x31000, URZ ;  /* 0x0003100031317890 */ /* 0x000fe2000fffe03f */
[----:B------:R-:W-:Y:S01]  /*95b0*/  MOV R8, 0x1 ;  /* 0x0000000100087802 */ /* 0x000fe20000000f00 */
[----:B------:R-:W-:Y:S01]  /*95c0*/  UMOV UR44, UR60 ;  /* 0x0000003c002c7c82 */ /* 0x000fe20008000000 */
[----:B------:R-:W-:Y:S01]  /*95d0*/  UMOV UR45, UR61 ;  /* 0x0000003d002d7c82 */ /* 0x000fe20008000000 */
[----:B------:R-:W-:-:S02]  /*95e0*/  UIADD3 UR48, UR6, 0xe000, URZ ;  /* 0x0000e00006307890 */ /* 0x000fc4000fffe03f */
[----:B------:R-:W-:Y:S02]  /*95f0*/  UIADD3 UR40, UR6, 0xf000, URZ ;  /* 0x0000f00006287890 */ /* 0x000fe4000fffe03f */
        /* <DEDUP_REMOVED lines=34> */
.L_x_83:
[----:B------:R-:W-:Y:S05]  /*9820*/  BSYNC B0 ;  /* 0x0000000000007941 */ /* 0x000fea0003800000 */
.L_x_82:
[----:B------:R-:W-:-:S13]  /*9830*/  ISETP.GE.AND P0, PT, R2, 0x41, PT ;  /* 0x000000410200780c */ /* 0x000fda0003f06270 */
[----:B------:R-:W-:Y:S05]  /*9840*/  @!P0 EXIT ;  /* 0x000000000000894d */ /* 0x000fea0003800000 */
[----:B------:R-:W-:Y:S01]  /*9850*/  IADD3 R2, R2, 0x3f, RZ ;  /* 0x0000003f02027810 */ /* 0x000fe20007ffe0ff */
[----:B------:R-:W-:Y:S01]  /*9860*/  BSSY B0, `(.L_x_87) ;  /* 0x00000a7000007945 */ /* 0x000fe20003800000 */
[----:B------:R-:W-:Y:S02]  /*9870*/  LOP3.LUT P0, RZ, R6, 0x1f, RZ, 0xc0, !PT ;  /* 0x0000001f06ff7812 */ /* 0x000fe4000780c0ff */
[----:B------:R-:W-:Y:S02]  /*9880*/  SHF.R.S32.HI R3, RZ, 0x1f, R2 ;  /* 0x0000001fff037819 */ /* 0x000fe40000011402 */
[----:B------:R-:W-:Y:S02]  /*9890*/  PLOP3.LUT P0, PT, P0, P2, PT, 0x2a, 0x0 ;  /* 0x000000000000781c */ /* 0x000fe40000704572 */
[----:B------:R-:W-:Y:S02]  /*98a0*/  LEA.HI R3, R3, R2, RZ, 0x6 ;  /* 0x0000000203037211 */ /* 0x000fe400078f30ff */
[----:B------:R-:W-:-:S02]  /*98b0*/  MOV R2, UR7 ;  /* 0x0000000700027c02 */ /* 0x000fc40008000f00 */
[----:B------:R-:W-:Y:S02]  /*98c0*/  SHF.R.S32.HI R3, RZ, 0x6, R3 ;  /* 0x00000006ff037819 */ /* 0x000fe40000011403 */
[----:B------:R-:W-:Y:S02]  /*98d0*/  LOP3.LUT R2, R2, 0x2, RZ, 0xfc, !PT ;  /* 0x0000000202027812 */ /* 0x000fe400078efcff */
[----:B------:R-:W-:Y:S02]  /*98e0*/  SHF.L.U32 R4, R3, 0x1, RZ ;  /* 0x0000000103047819 */ /* 0x000fe400000006ff */
[----:B------:R-:W-:-:S07]  /*98f0*/  MOV R3, 0x1 ;  /* 0x0000000100037802 */ /* 0x000fce0000000f00 */
.L_x_98:
[----:B------:R-:W-:Y:S04]  /*9900*/  BSSY B1, `(.L_x_88) ;  /* 0x000004b000017945 */ /* 0x000fe80003800000 */
[----:B------:R-:W-:Y:S05]  /*9910*/  @!P3 BRA `(.L_x_89) ;  /* 0x000000040024b947 */ /* 0x000fea0003800000 */
[----:B------:R-:W1:Y:S01]  /*9920*/  S2R R6, SR_CgaCtaId ;  /* 0x0000000000067919 */ /* 0x000e620000008800 */
[----:B------:R-:W-:-:S04]  /*9930*/  MOV R5, 0x400 ;  /* 0x0000040000057802 */ /* 0x000fc80000000f00 */
[----:B-1----:R-:W-:Y:S02]  /*9940*/  LEA R7, R6, R5, 0x18 ;  /* 0x0000000506077211 */ /* 0x002fe400078ec0ff */
[----:B------:R-:W-:Y:S02]  /*9950*/  SHF.L.U32 R5, R3, 0x1f, RZ ;  /* 0x0000001f03057819 */ /* 0x000fe400000006ff */
[----:B------:R-:W-:-:S04]  /*9960*/  LEA R6, R0, R7, 0x3 ;  /* 0x0000000700067211 */ /* 0x000fc800078e18ff */
[----:B------:R-:W1:Y:S02]  /*9970*/  SYNCS.PHASECHK.TRANS64.TRYWAIT P4, [R6+URZ+0x31028], R5 ;  /* 0x03102805060075a7 */ /* 0x000e64000808017f */
[----:B-1----:R-:W-:Y:S05]  /*9980*/  @!P4 BRA `(.L_x_90) ;  /* 0x0000000c0058c947 */ /* 0x002fea0003800000 */
.L_x_109:
[----:B-1----:R-:W-:-:S04]  /*9990*/  @P2 MOV R5, 0x7000 ;  /* 0x0000700000052802 */ /* 0x002fc80000000f00 */
[----:B------:R1:W-:Y:S02]  /*99a0*/  @P2 SYNCS.ARRIVE.TRANS64 RZ, [R6+URZ+0x31000], R5 ;  /* 0x0310000506ff29a7 */ /* 0x0003e4000800003f */
[----:B-1----:R-:W-:-:S04]  /*99b0*/  PRMT R5, R2, 0x9910, RZ ;  /* 0x0000991002057816 */ /* 0x002fc800000000ff */
[----:B------:R-:W-:-:S13]  /*99c0*/  ISETP.NE.AND P4, PT, R5, 0x2, PT ;  /* 0x000000020500780c */ /* 0x000fda0003f85270 */
[----:B------:R-:W-:Y:S05]  /*99d0*/  @P4 BRA `(.L_x_91) ;  /* 0x0000000000044947 */ /* 0x000fea0003800000 */
[----:B------:R-:W-:Y:S01]  /*99e0*/  BPT.TRAP 0x1 ;  /* 0x000000040000795c */ /* 0x000fe20000300000 */
.L_x_91:
[----:B------:R-:W-:Y:S05]  /*99f0*/  @P0 BRA `(.L_x_92) ;  /* 0x0000000000040947 */ /* 0x000fea0003800000 */
[----:B------:R-:W-:Y:S01]  /*9a00*/  BPT.TRAP 0x1 ;  /* 0x000000040000795c */ /* 0x000fe20000300000 */
.L_x_92:
[----:B------:R-:W-:Y:S01]  /*9a10*/  IMAD R7, R0, 0x7000, R7 ;  /* 0x0000700000077824 */ /* 0x000fe200078e0207 */
[----:B------:R-:W-:Y:S01]  /*9a20*/  R2UR UR57, R6 ;  /* 0x00000000063972ca */ /* 0x000fe200000e0000 */
[----:B------:R-:W-:Y:S01]  /*9a30*/  ULDC.64 UR4, c[0x0][0x198] ;  /* 0x0000660000047ab9 */ /* 0x000fe20000000a00 */
[----:B------:R-:W-:Y:S01]  /*9a40*/  R2UR UR59, R8 ;  /* 0x00000000083b72ca */ /* 0x000fe200000e0000 */
[----:B------:R-:W-:Y:S01]  /*9a50*/  UIADD3 UR4, UP0, UR4, 0x1f0, URZ ;  /* 0x000001f004047890 */ /* 0x000fe2000ff1e03f */
[----:B------:R-:W-:Y:S01]  /*9a60*/  R2UR UR6, R7 ;  /* 0x00000000070672ca */ /* 0x000fe200000e0000 */
[----:B------:R-:W-:Y:S01]  /*9a70*/  UMOV UR8, 0x0 ;  /* 0x0000000000087882 */ /* 0x000fe20000000000 */
[----:B------:R-:W-:Y:S01]  /*9a80*/  UMOV UR9, 0x10000000 ;  /* 0x1000000000097882 */ /* 0x000fe20000000000 */
[----:B------:R-:W-:Y:S01]  /*9a90*/  UIADD3.X UR5, URZ, UR5, URZ, UP0, !UPT ;  /* 0x000000053f057290 */ /* 0x000fe200087fe43f */
[----:B------:R-:W-:Y:S01]  /*9aa0*/  IADD3 R5, R0, 0x1, RZ ;  /* 0x0000000100057810 */ /* 0x000fe20007ffe0ff */
[----:B------:R-:W-:Y:S01]  /*9ab0*/  UMOV UR58, URZ ;  /* 0x0000003f003a7c82 */ /* 0x000fe20008000000 */
[----:B------:R-:W-:Y:S01]  /*9ac0*/  UMOV UR50, 0x20 ;  /* 0x0000002000327882 */ /* 0x000fe20000000000 */
[----:B------:R-:W-:Y:S01]  /*9ad0*/  UMOV UR52, UR60 ;  /* 0x0000003c00347c82 */ /* 0x000fe20008000000 */
[----:B------:R-:W-:Y:S01]  /*9ae0*/  UMOV UR53, UR61 ;  /* 0x0000003d00357c82 */ /* 0x000fe20008000000 */
[----:B------:R-:W-:Y:S01]  /*9af0*/  UIADD3 UR57, UR57, 0x31000, URZ ;  /* 0x0003100039397890 */ /* 0x000fe2000fffe03f */
[----:B------:R-:W-:Y:S01]  /*9b00*/  ISETP.NE.AND P4, PT, R5, 0x5, PT ;  /* 0x000000050500780c */ /* 0x000fe20003f85270 */
[----:B------:R-:W-:-:S02]  /*9b10*/  USHF.L.U32 UR59, UR59, 0x6, URZ ;  /* 0x000000063b3b7899 */ /* 0x000fc4000800063f */
[----:B------:R-:W-:Y:S01]  /*9b20*/  UIADD3 UR56, UR6, 0xe000, URZ ;  /* 0x0000e00006387890 */ /* 0x000fe2000fffe03f */
[----:B------:R-:W-:Y:S01]  /*9b30*/  SEL R0, RZ, 0x1, P4 ;  /* 0x00000001ff007807 */ /* 0x000fe20002000000 */
[----:B------:R-:W-:Y:S02]  /*9b40*/  UIADD3 UR48, UR6, 0xf000, URZ ;  /* 0x0000f00006307890 */ /* 0x000fe4000fffe03f */
[----:B------:R-:W-:Y:S01]  /*9b50*/  UIADD3 UR16, UR6, 0x10000, URZ ;  /* 0x0001000006107890 */ /* 0x000fe2000fffe03f */
[----:B------:R-:W-:Y:S01]  /*9b60*/  LOP3.LUT R3, R3, R0, RZ, 0x3c, !PT ;  /* 0x0000000003037212 */ /* 0x000fe200078e3cff */
        /* <DEDUP_REMOVED lines=8> */
[----:B------:R-:W-:Y:S01]  /*9bf0*/  UIADD3 UR40, UR6, 0x11000, URZ ;  /* 0x0001100006287890 */ /* 0x000fe2000fffe03f */
[----:B------:R-:W-:Y:S01]  /*9c00*/  SEL R0, R5, RZ, P4 ;  /* 0x000000ff05007207 */ /* 0x000fe20002000000 */
[----:B------:R-:W-:-:S02]  /*9c10*/  UIADD3 UR32, UR6, 0x12000, URZ ;  /* 0x0001200006207890 */ /* 0x000fc4000fffe03f */
        /* <DEDUP_REMOVED lines=25> */
.L_x_89:
[----:B------:R-:W-:Y:S05]  /*9db0*/  BSYNC B1 ;  /* 0x0000000000017941 */ /* 0x000fea0003800000 */
.L_x_88:
[----:B------:R-:W-:Y:S01]  /*9dc0*/  ISETP.LT.OR P4, PT, R4, 0x4, !P3 ;  /* 0x000000040400780c */ /* 0x000fe20005f81670 */
[----:B------:R-:W-:-:S12]  /*9dd0*/  BSSY B1, `(.L_x_93) ;  /* 0x000004c000017945 */ /* 0x000fd80003800000 */
[----:B------:R-:W-:Y:S05]  /*9de0*/  @P4 BRA `(.L_x_94) ;  /* 0x0000000400284947 */ /* 0x000fea0003800000 */
[----:B------:R-:W1:Y:S01]  /*9df0*/  S2R R6, SR_CgaCtaId ;  /* 0x0000000000067919 */ /* 0x000e620000008800 */
[----:B------:R-:W-:Y:S02]  /*9e00*/  MOV R5, 0x400 ;  /* 0x0000040000057802 */ /* 0x000fe40000000f00 */
[----:B------:R-:W-:Y:S02]  /*9e10*/  SHF.L.U32 R7, R3, 0x1f, RZ ;  /* 0x0000001f03077819 */ /* 0x000fe400000006ff */
[----:B-1----:R-:W-:-:S04]  /*9e20*/  LEA R5, R6, R5, 0x18 ;  /* 0x0000000506057211 */ /* 0x002fc800078ec0ff */
[----:B------:R-:W-:-:S04]  /*9e30*/  LEA R6, R0, R5, 0x3 ;  /* 0x0000000500067211 */ /* 0x000fc800078e18ff */
[----:B------:R-:W1:Y:S02]  /*9e40*/  SYNCS.PHASECHK.TRANS64.TRYWAIT P4, [R6+URZ+0x31028], R7 ;  /* 0x03102807060075a7 */ /* 0x000e64000808017f */
[----:B-1----:R-:W-:Y:S05]  /*9e50*/  @!P4 BRA `(.L_x_95) ;  /* 0x000000080038c947 */ /* 0x002fea0003800000 */
.L_x_110:
[----:B-1----:R-:W-:-:S04]  /*9e60*/  @P1 MOV R7, 0x7000 ;  /* 0x0000700000071802 */ /* 0x002fc80000000f00 */
[----:B------:R1:W-:Y:S02]  /*9e70*/  @P1 SYNCS.ARRIVE.TRANS64 RZ, [R6+URZ+0x31000], R7 ;  /* 0x0310000706ff19a7 */ /* 0x0003e4000800003f */
[----:B-1----:R-:W-:-:S04]  /*9e80*/  PRMT R7, R2, 0x9910, RZ ;  /* 0x0000991002077816 */ /* 0x002fc800000000ff */
[----:B------:R-:W-:-:S13]  /*9e90*/  ISETP.NE.AND P4, PT, R7, 0x2, PT ;  /* 0x000000020700780c */ /* 0x000fda0003f85270 */
[----:B------:R-:W-:Y:S05]  /*9ea0*/  @P4 BRA `(.L_x_96) ;  /* 0x0000000000044947 */ /* 0x000fea0003800000 */
[----:B------:R-:W-:Y:S01]  /*9eb0*/  BPT.TRAP 0x1 ;  /* 0x000000040000795c */ /* 0x000fe20000300000 */
.L_x_96:
[----:B------:R-:W-:Y:S05]  /*9ec0*/  @P0 BRA `(.L_x_97) ;  /* 0x0000000000040947 */ /* 0x000fea0003800000 */
[----:B------:R-:W-:Y:S01]  /*9ed0*/  BPT.TRAP 0x1 ;  /* 0x000000040000795c */ /* 0x000fe20000300000 */
.L_x_97:
        /* <DEDUP_REMOVED lines=16> */
[----:B------:R-:W-:Y:S01]  /*9fe0*/  USHF.L.U32 UR59, UR59, 0x6, URZ ;  /* 0x000000063b3b7899 */ /* 0x000fe2000800063f */
[----:B------:R-:W-:Y:S01]  /*9ff0*/  IADD3 R8, R8, 0x1, RZ ;  /* 0x0000000108087810 */ /* 0x000fe20007ffe0ff */
[----:B------:R-:W-:Y:S01]  /*a000*/  UIADD3 UR56, UR6, 0xe000, URZ ;  /* 0x0000e00006387890 */ /* 0x000fe2000fffe03f */
[----:B------:R-:W-:Y:S01]  /*a010*/  SEL R6, RZ, 0x1, P4 ;  /* 0x00000001ff067807 */ /* 0x000fe20002000000 */
[----:B------:R-:W-:Y:S01]  /*a020*/  UIADD3 UR48, UR6, 0xf000, URZ ;  /* 0x0000f00006307890 */ /* 0x000fe2000fffe03f */
[----:B------:R-:W-:Y:S01]  /*a030*/  SEL R0, R0, RZ, P4 ;  /* 0x000000ff00007207 */ /* 0x000fe20002000000 */
        /* <DEDUP_REMOVED lines=37> */
.L_x_94:
[----:B------:R-:W-:Y:S05]  /*a290*/  BSYNC B1 ;  /* 0x0000000000017941 */ /* 0x000fea0003800000 */
.L_x_93:
[C---:B------:R-:W-:Y:S02]  /*a2a0*/  ISETP.GT.AND P4, PT, R4.reuse, 0x4, PT ;  /* 0x000000040400780c */ /* 0x040fe40003f84270 */
[----:B------:R-:W-:-:S11]  /*a2b0*/  IADD3 R4, R4, -0x2, RZ ;  /* 0xfffffffe04047810 */ /* 0x000fd60007ffe0ff */
[----:B------:R-:W-:Y:S05]  /*a2c0*/  @P4 BRA `(.L_x_98) ;  /* 0xfffffff4008c4947 */ /* 0x000fea000383ffff */
[----:B------:R-:W-:Y:S05]  /*a2d0*/  BSYNC B0 ;  /* 0x0000000000007941 */ /* 0x000fea0003800000 */
.L_x_87:
[----:B------:R-:W-:Y:S05]  /*a2e0*/  EXIT ;  /* 0x000000000000794d */ /* 0x000fea0003800000 */
.L_x_15:
[----:B-1----:R-:W-:-:S04]  /*a2f0*/  MOV R3, UR6 ;  /* 0x0000000600037c02 */ /* 0x002fc80008000f00 */
[----:B------:R1:W2:Y:S03]  /*a300*/  SYNCS.PHASECHK.TRANS64.TRYWAIT P1, [R3+URZ+0x31050], R0 ;  /* 0x03105000030075a7 */ /* 0x0002a6000802017f */
[----:B--2---:R-:W-:Y:S05]  /*a310*/  @!P1 NANOSLEEP.SYNCS 0x989680 ;  /* 0x009896800000995d */ /* 0x004fea0003900000 */
[----:B------:R-:W2:Y:S02]  /*a320*/  @!P1 SYNCS.PHASECHK.TRANS64 P1, [R3+URZ+0x31050], R0 ;  /* 0x03105000030095a7 */ /* 0x000ea4000802007f */
[----:B--2---:R-:W-:Y:S05]  /*a330*/  @!P1 BRA `(.L_x_15) ;  /* 0xfffffffc00ec9947 */ /* 0x004fea000383ffff */
[----:B------:R-:W-:Y:S05]  /*a340*/  BRA `(.L_x_99) ;  /* 0xffffff6800d47947 */ /* 0x000fea000383ffff */
.L_x_17:
[----:B------:R-:W-:-:S13]  /*a350*/  R2UR UR4, R16 ;  /* 0x00000000100472ca */ /* 0x000fda00000e0000 */
[----:B-1----:R-:W-:-:S04]  /*a360*/  MOV R3, UR4 ;  /* 0x0000000400037c02 */ /* 0x002fc80008000f00 */
[----:B------:R1:W2:Y:S03]  /*a370*/  SYNCS.PHASECHK.TRANS64.TRYWAIT P1, [R3+URZ+0x31000], R56 ;  /* 0x03100038030075a7 */ /* 0x0002a6000802017f */
[----:B--2---:R-:W-:Y:S05]  /*a380*/  @!P1 NANOSLEEP.SYNCS 0x989680 ;  /* 0x009896800000995d */ /* 0x004fea0003900000 */
[----:B------:R-:W2:Y:S02]  /*a390*/  @!P1 SYNCS.PHASECHK.TRANS64 P1, [R3+URZ+0x31000], R56 ;  /* 0x03100038030095a7 */ /* 0x000ea4000802007f */
[----:B--2---:R-:W-:Y:S05]  /*a3a0*/  @!P1 BRA `(.L_x_17) ;  /* 0xfffffffc00e89947 */ /* 0x004fea000383ffff */
[----:B------:R-:W-:Y:S05]  /*a3b0*/  BRA `(.L_x_100) ;  /* 0xffffff6800d87947 */ /* 0x000fea000383ffff */
.L_x_18:
[----:B-1----:R-:W-:-:S04]  /*a3c0*/  MOV R3, UR4 ;  /* 0x0000000400037c02 */ /* 0x002fc80008000f00 */
[----:B------:R1:W2:Y:S03]  /*a3d0*/  SYNCS.PHASECHK.TRANS64.TRYWAIT P1, [R3+URZ], R0 ;  /* 0x00000000030075a7 */ /* 0x0002a6000802017f */
[----:B--2---:R-:W-:Y:S05]  /*a3e0*/  @!P1 NANOSLEEP.SYNCS 0x989680 ;  /* 0x009896800000995d */ /* 0x004fea0003900000 */
[----:B------:R-:W2:Y:S02]  /*a3f0*/  @!P1 SYNCS.PHASECHK.TRANS64 P1, [R3+URZ], R0 ;  /* 0x00000000030095a7 */ /* 0x000ea4000802007f */
[----:B--2---:R-:W-:Y:S05]  /*a400*/  @!P1 BRA `(.L_x_18) ;  /* 0xfffffffc00ec9947 */ /* 0x004fea000383ffff */
[----:B------:R-:W-:Y:S05]  /*a410*/  BRA `(.L_x_101) ;  /* 0xffffff6800e07947 */ /* 0x000fea000383ffff */
.L_x_20:
[----:B------:R-:W-:-:S13]  /*a420*/  R2UR UR6, R16 ;  /* 0x00000000100672ca */ /* 0x000fda00000e0000 */
[----:B-1----:R-:W-:-:S04]  /*a430*/  MOV R7, UR6 ;  /* 0x0000000600077c02 */ /* 0x002fc80008000f00 */
[----:B------:R1:W2:Y:S03]  /*a440*/  SYNCS.PHASECHK.TRANS64.TRYWAIT P1, [R7+URZ+0x31008], R56 ;  /* 0x03100838070075a7 */ /* 0x0002a6000802017f */
[----:B--2---:R-:W-:Y:S05]  /*a450*/  @!P1 NANOSLEEP.SYNCS 0x989680 ;  /* 0x009896800000995d */ /* 0x004fea0003900000 */
[----:B------:R-:W2:Y:S02]  /*a460*/  @!P1 SYNCS.PHASECHK.TRANS64 P1, [R7+URZ+0x31008], R56 ;  /* 0x03100838070095a7 */ /* 0x000ea4000802007f */
[----:B--2---:R-:W-:Y:S05]  /*a470*/  @!P1 BRA `(.L_x_20) ;  /* 0xfffffffc00e89947 */ /* 0x004fea000383ffff */
[----:B------:R-:W-:Y:S05]  /*a480*/  BRA `(.L_x_102) ;  /* 0xffffff8400107947 */ /* 0x000fea000383ffff */
.L_x_25:
[----:B-1----:R-:W-:-:S04]  /*a490*/  MOV R5, UR6 ;  /* 0x0000000600057c02 */ /* 0x002fc80008000f00 */
[----:B------:R1:W2:Y:S03]  /*a4a0*/  SYNCS.PHASECHK.TRANS64.TRYWAIT P2, [R5+URZ+0x31000], R4 ;  /* 0x03100004050075a7 */ /* 0x0002a6000804017f */
[----:B--2---:R-:W-:Y:S05]  /*a4b0*/  @!P2 NANOSLEEP.SYNCS 0x989680 ;  /* 0x009896800000a95d */ /* 0x004fea0003900000 */
[----:B------:R-:W2:Y:S02]  /*a4c0*/  @!P2 SYNCS.PHASECHK.TRANS64 P2, [R5+URZ+0x31000], R4 ;  /* 0x031000040500a5a7 */ /* 0x000ea4000804007f */
[----:B--2---:R-:W-:Y:S05]  /*a4d0*/  @!P2 BRA `(.L_x_25) ;  /* 0xfffffffc00eca947 */ /* 0x004fea000383ffff */
[----:B------:R-:W-:Y:S05]  /*a4e0*/  BRA `(.L_x_103) ;  /* 0xffffff8c00d07947 */ /* 0x000fea000383ffff */
.L_x_29:
[----:B-1----:R-:W-:-:S04]  /*a4f0*/  MOV R10, UR7 ;  /* 0x00000007000a7c02 */ /* 0x002fc80008000f00 */
[----:B------:R1:W2:Y:S03]  /*a500*/  SYNCS.PHASECHK.TRANS64.TRYWAIT P2, [R10+URZ+0x31000], R11 ;  /* 0x0310000b0a0075a7 */ /* 0x0002a6000804017f */
[----:B--2---:R-:W-:Y:S05]  /*a510*/  @!P2 NANOSLEEP.SYNCS 0x989680 ;  /* 0x009896800000a95d */ /* 0x004fea0003900000 */
[----:B------:R-:W2:Y:S02]  /*a520*/  @!P2 SYNCS.PHASECHK.TRANS64 P2, [R10+URZ+0x31000], R11 ;  /* 0x0310000b0a00a5a7 */ /* 0x000ea4000804007f */
[----:B--2---:R-:W-:Y:S05]  /*a530*/  @!P2 BRA `(.L_x_29) ;  /* 0xfffffffc00eca947 */ /* 0x004fea000383ffff */
[----:B------:R-:W-:Y:S05]  /*a540*/  BRA `(.L_x_28) ;  /* 0xffffffa800f87947 */ /* 0x000fea000383ffff */
.L_x_45:
[----:B-1----:R-:W-:-:S04]  /*a550*/  MOV R5, UR4 ;  /* 0x0000000400057c02 */ /* 0x002fc80008000f00 */
[----:B------:R1:W2:Y:S03]  /*a560*/  SYNCS.PHASECHK.TRANS64.TRYWAIT P0, [R5+URZ+0x31098], R0 ;  /* 0x03109800050075a7 */ /* 0x0002a6000800017f */
[----:B--2---:R-:W-:Y:S05]  /*a570*/  @!P0 NANOSLEEP.SYNCS 0x989680 ;  /* 0x009896800000895d */ /* 0x004fea0003900000 */
[----:B------:R-:W2:Y:S02]  /*a580*/  @!P0 SYNCS.PHASECHK.TRANS64 P0, [R5+URZ+0x31098], R0 ;  /* 0x03109800050085a7 */ /* 0x000ea4000800007f */
[----:B--2---:R-:W-:Y:S05]  /*a590*/  @!P0 BRA `(.L_x_45) ;  /* 0xfffffffc00ec8947 */ /* 0x004fea000383ffff */
[----:B------:R-:W-:Y:S05]  /*a5a0*/  BRA `(.L_x_104) ;  /* 0xffffffc0006c7947 */ /* 0x000fea000383ffff */
.L_x_69:
[----:B--2---:R2:W4:Y:S02]  /*a5b0*/  SYNCS.PHASECHK.TRANS64.TRYWAIT P0, [R3+URZ+0x31060], R2 ;  /* 0x03106002030075a7 */ /* 0x004524000800017f */
[----:B----4-:R-:W-:Y:S05]  /*a5c0*/  @!P0 NANOSLEEP.SYNCS 0x989680 ;  /* 0x009896800000895d */ /* 0x010fea0003900000 */
[----:B------:R-:W4:Y:S02]  /*a5d0*/  @!P0 SYNCS.PHASECHK.TRANS64 P0, [R3+URZ+0x31060], R2 ;  /* 0x03106002030085a7 */ /* 0x000f24000800007f */
[----:B----4-:R-:W-:Y:S05]  /*a5e0*/  @!P0 BRA `(.L_x_69) ;  /* 0xfffffffc00f08947 */ /* 0x010fea000383ffff */
[----:B------:R-:W-:Y:S05]  /*a5f0*/  BRA `(.L_x_105) ;  /* 0xffffffe0000c7947 */ /* 0x000fea000383ffff */
.L_x_74:
[----:B-1----:R1:W2:Y:S02]  /*a600*/  SYNCS.PHASECHK.TRANS64.TRYWAIT P0, [R0+URZ+0x31028], R5 ;  /* 0x03102805000075a7 */ /* 0x0022a4000800017f */
[----:B--2---:R-:W-:Y:S05]  /*a610*/  @!P0 NANOSLEEP.SYNCS 0x989680 ;  /* 0x009896800000895d */ /* 0x004fea0003900000 */
[----:B------:R-:W2:Y:S02]  /*a620*/  @!P0 SYNCS.PHASECHK.TRANS64 P0, [R0+URZ+0x31028], R5 ;  /* 0x03102805000085a7 */ /* 0x000ea4000800007f */
[----:B--2---:R-:W-:Y:S05]  /*a630*/  @!P0 BRA `(.L_x_74) ;  /* 0xfffffffc00f08947 */ /* 0x004fea000383ffff */
[----:B------:R-:W-:Y:S05]  /*a640*/  BRA `(.L_x_106) ;  /* 0xffffffe400107947 */ /* 0x000fea000383ffff */
.L_x_79:
[----:B-1----:R1:W2:Y:S02]  /*a650*/  SYNCS.PHASECHK.TRANS64.TRYWAIT P0, [R4+URZ+0x31060], R5 ;  /* 0x03106005040075a7 */ /* 0x0022a4000800017f */
[----:B--2---:R-:W-:Y:S05]  /*a660*/  @!P0 NANOSLEEP.SYNCS 0x989680 ;  /* 0x009896800000895d */ /* 0x004fea0003900000 */
[----:B------:R-:W2:Y:S02]  /*a670*/  @!P0 SYNCS.PHASECHK.TRANS64 P0, [R4+URZ+0x31060], R5 ;  /* 0x03106005040085a7 */ /* 0x000ea4000800007f */
[----:B--2---:R-:W-:Y:S05]  /*a680*/  @!P0 BRA `(.L_x_79) ;  /* 0xfffffffc00f08947 */ /* 0x004fea000383ffff */
[----:B------:R-:W-:Y:S05]  /*a690*/  BRA `(.L_x_107) ;  /* 0xffffffe800247947 */ /* 0x000fea000383ffff */
.L_x_84:
[----:B-1----:R1:W2:Y:S02]  /*a6a0*/  SYNCS.PHASECHK.TRANS64.TRYWAIT P0, [R3+URZ+0x31028], R4 ;  /* 0x03102804030075a7 */ /* 0x0022a4000800017f */
[----:B--2---:R-:W-:Y:S05]  /*a6b0*/  @!P0 NANOSLEEP.SYNCS 0x989680 ;  /* 0x009896800000895d */ /* 0x004fea0003900000 */
[----:B------:R-:W2:Y:S02]  /*a6c0*/  @!P0 SYNCS.PHASECHK.TRANS64 P0, [R3+URZ+0x31028], R4 ;  /* 0x03102804030085a7 */ /* 0x000ea4000800007f */
[----:B--2---:R-:W-:Y:S05]  /*a6d0*/  @!P0 BRA `(.L_x_84) ;  /* 0xfffffffc00f08947 */ /* 0x004fea000383ffff */
[----:B------:R-:W-:Y:S05]  /*a6e0*/  BRA `(.L_x_108) ;  /* 0xffffffec00447947 */ /* 0x000fea000383ffff */
.L_x_90:
[----:B-1----:R1:W2:Y:S02]  /*a6f0*/  SYNCS.PHASECHK.TRANS64.TRYWAIT P4, [R6+URZ+0x31028], R5 ;  /* 0x03102805060075a7 */ /* 0x0022a4000808017f */
[----:B--2---:R-:W-:Y:S05]  /*a700*/  @!P4 NANOSLEEP.SYNCS 0x989680 ;  /* 0x009896800000c95d */ /* 0x004fea0003900000 */
[----:B------:R-:W2:Y:S02]  /*a710*/  @!P4 SYNCS.PHASECHK.TRANS64 P4, [R6+URZ+0x31028], R5 ;  /* 0x031028050600c5a7 */ /* 0x000ea4000808007f */
[----:B--2---:R-:W-:Y:S05]  /*a720*/  @!P4 BRA `(.L_x_90) ;  /* 0xfffffffc00f0c947 */ /* 0x004fea000383ffff */
[----:B------:R-:W-:Y:S05]  /*a730*/  BRA `(.L_x_109) ;  /* 0xfffffff000947947 */ /* 0x000fea000383ffff */
.L_x_95:
[----:B-1----:R1:W2:Y:S02]  /*a740*/  SYNCS.PHASECHK.TRANS64.TRYWAIT P4, [R6+URZ+0x31028], R7 ;  /* 0x03102807060075a7 */ /* 0x0022a4000808017f */
[----:B--2---:R-:W-:Y:S05]  /*a750*/  @!P4 NANOSLEEP.SYNCS 0x989680 ;  /* 0x009896800000c95d */ /* 0x004fea0003900000 */
[----:B------:R-:W2:Y:S02]  /*a760*/  @!P4 SYNCS.PHASECHK.TRANS64 P4, [R6+URZ+0x31028], R7 ;  /* 0x031028070600c5a7 */ /* 0x000ea4000808007f */
[----:B--2---:R-:W-:Y:S05]  /*a770*/  @!P4 BRA `(.L_x_95) ;  /* 0xfffffffc00f0c947 */ /* 0x004fea000383ffff */
[----:B------:R-:W-:Y:S05]  /*a780*/  BRA `(.L_x_110) ;  /* 0xfffffff400b47947 */ /* 0x000fea000383ffff */
        .weak           $__internal_0_$__cuda_sm20_rcp_rn_f32_slowpath
        .type           $__internal_0_$__cuda_sm20_rcp_rn_f32_slowpath,@function
        .size           $__internal_0_$__cuda_sm20_rcp_rn_f32_slowpath,(.L_x_116 - $__internal_0_$__cuda_sm20_rcp_rn_f32_slowpath)
$__internal_0_$__cuda_sm20_rcp_rn_f32_slowpath:
[----:B------:R-:W-:Y:S01]  /*a790*/  SHF.L.U32 R0, R3, 0x1, RZ ;  /* 0x0000000103007819 */ /* 0x000fe200000006ff */
[----:B------:R-:W-:Y:S03]  /*a7a0*/  BSSY B2, `(.L_x_111) ;  /* 0x0000030000027945 */ /* 0x000fe60003800000 */
[----:B------:R-:W-:-:S04]  /*a7b0*/  SHF.R.U32.HI R20, RZ, 0x18, R0 ;  /* 0x00000018ff147819 */ /* 0x000fc80000011600 */
[----:B------:R-:W-:-:S13]  /*a7c0*/  ISETP.NE.U32.AND P0, PT, R20, RZ, PT ;  /* 0x000000ff1400720c */ /* 0x000fda0003f05070 */
[----:B------:R-:W-:Y:S05]  /*a7d0*/  @P0 BRA `(.L_x_112) ;  /* 0x0000000000280947 */ /* 0x000fea0003800000 */
[----:B------:R-:W-:-:S04]  /*a7e0*/  SHF.L.U32 R0, R3, 0x1, RZ ;  /* 0x0000000103007819 */ /* 0x000fc800000006ff */
[----:B------:R-:W-:-:S13]  /*a7f0*/  ISETP.NE.AND P0, PT, R0, RZ, PT ;  /* 0x000000ff0000720c */ /* 0x000fda0003f05270 */
[----:B------:R-:W-:Y:S01]  /*a800*/  @P0 FFMA R7, R3, 1.84467440737095516160e+19, RZ ;  /* 0x5f80000003070823 */ /* 0x000fe200000000ff */
[----:B------:R-:W-:Y:S08]  /*a810*/  @!P0 MUFU.RCP R6, R3 ;  /* 0x0000000300068308 */ /* 0x000ff00000001000 */
[----:B------:R-:W1:Y:S02]  /*a820*/  @P0 MUFU.RCP R0, R7 ;  /* 0x0000000700000308 */ /* 0x000e640000001000 */
[----:B-1----:R-:W-:-:S04]  /*a830*/  @P0 FFMA R13, R7, R0, -1 ;  /* 0xbf800000070d0423 */ /* 0x002fc80000000000 */
[----:B------:R-:W-:-:S04]  /*a840*/  @P0 FADD.FTZ R13, -R13, -RZ ;  /* 0x800000ff0d0d0221 */ /* 0x000fc80000010100 */
[----:B------:R-:W-:-:S04]  /*a850*/  @P0 FFMA R0, R0, R13, R0 ;  /* 0x0000000d00000223 */ /* 0x000fc80000000000 */
[----:B------:R-:W-:Y:S01]  /*a860*/  @P0 FFMA R6, R0, 1.84467440737095516160e+19, RZ ;  /* 0x5f80000000060823 */ /* 0x000fe200000000ff */
[----:B------:R-:W-:Y:S06]  /*a870*/  BRA `(.L_x_113) ;  /* 0x0000000000887947 */ /* 0x000fec0003800000 */
.L_x_112:
[----:B------:R-:W-:-:S04]  /*a880*/  IADD3 R22, R20, -0xfd, RZ ;  /* 0xffffff0314167810 */ /* 0x000fc80007ffe0ff */
[----:B------:R-:W-:-:S13]  /*a890*/  ISETP.GT.U32.AND P0, PT, R22, 0x1, PT ;  /* 0x000000011600780c */ /* 0x000fda0003f04070 */
[----:B------:R-:W-:Y:S05]  /*a8a0*/  @P0 BRA `(.L_x_114) ;  /* 0x0000000000780947 */ /* 0x000fea0003800000 */
[----:B------:R-:W-:Y:S02]  /*a8b0*/  LOP3.LUT R0, R3, 0x7fffff, RZ, 0xc0, !PT ;  /* 0x007fffff03007812 */ /* 0x000fe400078ec0ff */
[----:B------:R-:W-:Y:S02]  /*a8c0*/  MOV R15, 0x3 ;  /* 0x00000003000f7802 */ /* 0x000fe40000000f00 */
[----:B------:R-:W-:Y:S02]  /*a8d0*/  LOP3.LUT R0, R0, 0x3f800000, RZ, 0xfc, !PT ;  /* 0x3f80000000007812 */ /* 0x000fe400078efcff */
[----:B------:R-:W-:Y:S02]  /*a8e0*/  SHF.L.U32 R15, R15, R22, RZ ;  /* 0x000000160f0f7219 */ /* 0x000fe400000006ff */
[----:B------:R-:W1:Y:S02]  /*a8f0*/  MUFU.RCP R7, R0 ;  /* 0x0000000000077308 */ /* 0x000e640000001000 */
[----:B-1----:R-:W-:-:S04]  /*a900*/  FFMA R6, R0, R7, -1 ;  /* 0xbf80000000067423 */ /* 0x002fc80000000007 */
[----:B------:R-:W-:-:S04]  /*a910*/  FADD.FTZ R6, -R6, -RZ ;  /* 0x800000ff06067221 */ /* 0x000fc80000010100 */
[CCC-:B------:R-:W-:Y:S01]  /*a920*/  FFMA.RM R13, R7.reuse, R6.reuse, R7.reuse ;  /* 0x00000006070d7223 */ /* 0x1c0fe20000004007 */
[----:B------:R-:W-:-:S04]  /*a930*/  FFMA.RP R14, R7, R6, R7 ;  /* 0x00000006070e7223 */ /* 0x000fc80000008007 */
[C---:B------:R-:W-:Y:S02]  /*a940*/  LOP3.LUT R6, R13.reuse, 0x7fffff, RZ, 0xc0, !PT ;  /* 0x007fffff0d067812 */ /* 0x040fe400078ec0ff */
[----:B------:R-:W-:Y:S02]  /*a950*/  FSETP.NEU.FTZ.AND P0, PT, R13, R14, PT ;  /* 0x0000000e0d00720b */ /* 0x000fe40003f1d000 */
[----:B------:R-:W-:Y:S02]  /*a960*/  LOP3.LUT R6, R6, 0x800000, RZ, 0xfc, !PT ;  /* 0x0080000006067812 */ /* 0x000fe400078efcff */
[----:B------:R-:W-:Y:S02]  /*a970*/  SEL R7, RZ, 0xffffffff, !P0 ;  /* 0xffffffffff077807 */ /* 0x000fe40004000000 */
[----:B------:R-:W-:Y:S02]  /*a980*/  LOP3.LUT R15, R15, R6, RZ, 0xc0, !PT ;  /* 0x000000060f0f7212 */ /* 0x000fe400078ec0ff */
[----:B------:R-:W-:-:S02]  /*a990*/  IADD3 R7, -R7, RZ, RZ ;  /* 0x000000ff07077210 */ /* 0x000fc40007ffe1ff */
[-C--:B------:R-:W-:Y:S02]  /*a9a0*/  SHF.R.U32.HI R15, RZ, R22.reuse, R15 ;  /* 0x00000016ff0f7219 */ /* 0x080fe4000001160f */
[----:B------:R-:W-:Y:S02]  /*a9b0*/  LOP3.LUT P1, RZ, R7, R22, R6, 0xf8, !PT ;  /* 0x0000001607ff7212 */ /* 0x000fe4000782f806 */
[C---:B------:R-:W-:Y:S02]  /*a9c0*/  LOP3.LUT P0, RZ, R15.reuse, 0x1, RZ, 0xc0, !PT ;  /* 0x000000010fff7812 */ /* 0x040fe4000780c0ff */
[----:B------:R-:W-:Y:S02]  /*a9d0*/  LOP3.LUT P2, RZ, R15, 0x2, RZ, 0xc0, !PT ;  /* 0x000000020fff7812 */ /* 0x000fe4000784c0ff */
[----:B------:R-:W-:Y:S02]  /*a9e0*/  IADD3 R7, R20, -0xfc, RZ ;  /* 0xffffff0414077810 */ /* 0x000fe40007ffe0ff */
[----:B------:R-:W-:-:S02]  /*a9f0*/  PLOP3.LUT P0, PT, P0, P1, P2, 0xe0, 0x0 ;  /* 0x000000000000781c */ /* 0x000fc40000703c20 */
[----:B------:R-:W-:Y:S02]  /*aa00*/  LOP3.LUT P1, RZ, R3, 0x7fffff, RZ, 0xc0, !PT ;  /* 0x007fffff03ff7812 */ /* 0x000fe4000782c0ff */
[----:B------:R-:W-:Y:S02]  /*aa10*/  SEL R0, RZ, 0x1, !P0 ;  /* 0x00000001ff007807 */ /* 0x000fe40004000000 */
[----:B------:R-:W-:Y:S02]  /*aa20*/  SHF.R.U32.HI R6, RZ, R7, R6 ;  /* 0x00000007ff067219 */ /* 0x000fe40000011606 */
[----:B------:R-:W-:-:S04]  /*aa30*/  IADD3 R0, -R0, RZ, RZ ;  /* 0x000000ff00007210 */ /* 0x000fc80007ffe1ff */
[----:B------:R-:W-:-:S13]  /*aa40*/  ISETP.GE.AND P0, PT, R0, RZ, PT ;  /* 0x000000ff0000720c */ /* 0x000fda0003f06270 */
[----:B------:R-:W-:-:S04]  /*aa50*/  @!P0 IADD3 R6, R6, 0x1, RZ ;  /* 0x0000000106068810 */ /* 0x000fc80007ffe0ff */
[----:B------:R-:W-:-:S04]  /*aa60*/  @!P1 SHF.L.U32 R6, R6, 0x1, RZ ;  /* 0x0000000106069819 */ /* 0x000fc800000006ff */
[----:B------:R-:W-:Y:S01]  /*aa70*/  LOP3.LUT R6, R6, 0x80000000, R3, 0xf8, !PT ;  /* 0x8000000006067812 */ /* 0x000fe200078ef803 */
[----:B------:R-:W-:Y:S06]  /*aa80*/  BRA `(.L_x_113) ;  /* 0x0000000000047947 */ /* 0x000fec0003800000 */
.L_x_114:
[----:B------:R1:W2:Y:S02]  /*aa90*/  MUFU.RCP R6, R3 ;  /* 0x0000000300067308 */ /* 0x0002a40000001000 */
.L_x_113:
[----:B------:R-:W-:Y:S05]  /*aaa0*/  BSYNC B2 ;  /* 0x0000000000027941 */ /* 0x000fea0003800000 */
.L_x_111:
[----:B--2---:R-:W-:Y:S02]  /*aab0*/  MOV R0, R6 ;  /* 0x0000000600007202 */ /* 0x004fe40000000f00 */
[----:B------:R-:W-:Y:S02]  /*aac0*/  MOV R6, R17 ;  /* 0x0000001100067202 */ /* 0x000fe40000000f00 */
[----:B------:R-:W-:-:S04]  /*aad0*/  MOV R7, 0x0 ;  /* 0x0000000000077802 */ /* 0x000fc80000000f00 */
[----:B-1----:R-:W-:Y:S05]  /*aae0*/  RET.REL.NODEC R6 `(_ZN7cutlass13device_kernelINS_4fmha6kernel28FmhaKernelTmaWarpSpecializedINS1_10collective30FmhaMainloopTmaWarpSpecializedINS_10bfloat16_tEffN4cute5tupleIJNS7_1CILi128EEENS9_ILi64EEENS9_ILi224EEEEEENS8_IJiNS9_ILi1EEENS8_IJiiEEEEEESG_SG_NS4_13DefaultFusionEJEEENS4_15FmhaFwdEpilogueIS6_fNS8_IJSB_SC_SB_EEEEENS2_23IndividualTileSchedulerEJEEEEEvNT_6ParamsE) ;  /* 0xffffff5406447950 */ /* 0x002fea0003c3ffff */
.L_x_115:
[----:B------:R-:W-:-:S00]  /*aaf0*/  BRA `(.L_x_115) ;  /* 0xfffffffc00fc7947 */ /* 0x000fc0000383ffff */
[----:B------:R-:W-:-:S00]  /*ab00*/  NOP ;  /* 0x0000000000007918 */ /* 0x000fc00000000000 */
[----:B------:R-:W-:-:S00]  /*ab10*/  NOP ;  /* 0x0000000000007918 */ /* 0x000fc00000000000 */
[----:B------:R-:W-:-:S00]  /*ab20*/  NOP ;  /* 0x0000000000007918 */ /* 0x000fc00000000000 */
[----:B------:R-:W-:-:S00]  /*ab30*/  NOP ;  /* 0x0000000000007918 */ /* 0x000fc00000000000 */
[----:B------:R-:W-:-:S00]  /*ab40*/  NOP ;  /* 0x0000000000007918 */ /* 0x000fc00000000000 */
[----:B------:R-:W-:-:S00]  /*ab50*/  NOP ;  /* 0x0000000000007918 */ /* 0x000fc00000000000 */
[----:B------:R-:W-:-:S00]  /*ab60*/  NOP ;  /* 0x0000000000007918 */ /* 0x000fc00000000000 */
[----:B------:R-:W-:-:S00]  /*ab70*/  NOP ;  /* 0x0000000000007918 */ /* 0x000fc00000000000 */
.L_x_116:


//--------------------- .nv.global.init           --------------------------
	.section	.nv.global.init,"aw",@progbits
.nv.global.init:
	.type		$str$24,@object
	.size		$str$24,($str$25 - $str$24)
$str$24:
        /*0000*/ 	.byte	0x28, 0x61, 0x64, 0x64, 0x72, 0x65, 0x73, 0x73, 0x20, 0x26, 0x20, 0x6d, 0x61, 0x73, 0x6b, 0x29
        /*0010*/ 	.byte	0x20, 0x3d, 0x3d, 0x20, 0x30, 0x00
	.type		$str$25,@object
	.size		$str$25,(__unnamed_1 - $str$25)
$str$25:
        /*0016*/ 	.byte	0x2f, 0x74, 0x6d, 0x70, 0x2f, 0x63, 0x75, 0x74, 0x6c, 0x61, 0x73, 0x73, 0x5f, 0x73, 0x77, 0x65
        /*0026*/ 	.byte	0x65, 0x70, 0x5f, 0x73, 0x72, 0x63, 0x2f, 0x69, 0x6e, 0x63, 0x6c, 0x75, 0x64, 0x65, 0x2f, 0x63
        /*0036*/ 	.byte	0x75, 0x74, 0x65, 0x2f, 0x70, 0x6f, 0x69, 0x6e, 0x74, 0x65, 0x72, 0x5f, 0x66, 0x6c, 0x61, 0x67
        /*0046*/ 	.byte	0x67, 0x65, 0x64, 0x2e, 0x68, 0x70, 0x70, 0x00
	.type		__unnamed_1,@object
	.size		__unnamed_1,(__unnamed_2 - __unnamed_1)
__unnamed_1:
        /*004e*/ 	.byte	0x61, 0x75, 0x74, 0x6f, 0x20, 0x63, 0x75, 0x74, 0x65, 0x3a, 0x3a, 0x61, 0x73, 0x5f, 0x70, 0x6f
        /* <DEDUP_REMOVED lines=27> */
        /*020e*/ 	.byte	0x32, 0x30, 0x34, 0x38, 0x3e, 0x3e, 0x3e, 0x3e, 0x3e, 0x5d, 0x00
	.type		__unnamed_2,@object
	.size		__unnamed_2,(.L_1 - __unnamed_2)
__unnamed_2:
        /* <DEDUP_REMOVED lines=29> */
.L_1:


//--------------------- .nv.shared._ZN7cutlass13device_kernelINS_4fmha6kernel28FmhaKernelTmaWarpSpecializedINS1_10collective30FmhaMainloopTmaWarpSpecializedINS_10bfloat16_tEffN4cute5tupleIJNS7_1CILi128EEENS9_ILi64EEENS9_ILi224EEEEEENS8_IJiNS9_ILi1EEENS8_IJiiEEEEEESG_SG_NS4_13DefaultFusionEJEEENS4_15FmhaFwdEpilogueIS6_fNS8_IJSB_SC_SB_EEEEENS2_23IndividualTileSchedulerEJEEEEEvNT_6ParamsE --------------------------
	.section	.nv.shared._ZN7cutlass13device_kernelINS_4fmha6kernel28FmhaKernelTmaWarpSpecializedINS1_10collective30FmhaMainloopTmaWarpSpecializedINS_10bfloat16_tEffN4cute5tupleIJNS7_1CILi128EEENS9_ILi64EEENS9_ILi224EEEEEENS8_IJiNS9_ILi1EEENS8_IJiiEEEEEESG_SG_NS4_13DefaultFusionEJEEENS4_15FmhaFwdEpilogueIS6_fNS8_IJSB_SC_SB_EEEEENS2_23IndividualTileSchedulerEJEEEEEvNT_6ParamsE,"aw",@nobits
	.sectionflags	@""
	.align	16
	.zero		1024


//--------------------- .nv.shared.reserved.0     --------------------------
	.section	.nv.shared.reserved.0,"aw",@nobits
	.weak		__nv_reservedSMEM_offset_0_alias
	.size		__nv_reservedSMEM_offset_0_alias, 0, 0
	.other		__nv_reservedSMEM_offset_0_alias,@"STO_CUDA_RESERVED_SHARED STV_DEFAULT"
__nv_reservedSMEM_offset_0_alias:
	.zero		0


//--------------------- .nv.global                --------------------------
	.section	.nv.global,"aw",@nobits
.nv.global:
	.type		_ZN39_INTERNAL_40aede4c_4_k_cu_de4783ee_27074cute1_E,@object
	.size		_ZN39_INTERNAL_40aede4c_4_k_cu_de4783ee_27074cute1_E,(_ZN39_INTERNAL_40aede4c_4_k_cu_de4783ee_27074cuda3std3__45__cpo6cbeginE - _ZN39_INTERNAL_40aede4c_4_k_cu_de4783ee_27074cute1_E)
_ZN39_INTERNAL_40aede4c_4_k_cu_de4783ee_27074cute1_E:
	.zero		1
	.type		_ZN39_INTERNAL_40aede4c_4_k_cu_de4783ee_27074cuda3std3__45__cpo6cbeginE,@object
	.size		_ZN39_INTERNAL_40aede4c_4_k_cu_de4783ee_27074cuda3std3__45__cpo6cbeginE,(_ZN39_INTERNAL_40aede4c_4_k_cu_de4783ee_27074cuda3std3__48in_placeE - _ZN39_INTERNAL_40aede4c_4_k_cu_de4783ee_27074cuda3std3__45__cpo6cbeginE)
_ZN39_INTERNAL_40aede4c_4_k_cu_de4783ee_27074cuda3std3__45__cpo6cbeginE:
	.zero		1
	.type		_ZN39_INTERNAL_40aede4c_4_k_cu_de4783ee_27074cuda3std3__48in_placeE,@object
	.size		_ZN39_INTERNAL_40aede4c_4_k_cu_de4783ee_27074cuda3std3__48in_placeE,(_ZN39_INTERNAL_40aede4c_4_k_cu_de4783ee_27074cuda3std6ranges3__45__cpo9iter_moveE - _ZN39_INTERNAL_40aede4c_4_k_cu_de4783ee_27074cuda3std3__48in_placeE)
_ZN39_INTERNAL_40aede4c_4_k_cu_de4783ee_27074cuda3std3__48in_placeE:
	.zero		1
	.type		_ZN39_INTERNAL_40aede4c_4_k_cu_de4783ee_27074cuda3std6ranges3__45__cpo9iter_moveE,@object
	.size		_ZN39_INTERNAL_40aede4c_4_k_cu_de4783ee_27074cuda3std6ranges3__45__cpo9iter_moveE,(_ZN39_INTERNAL_40aede4c_4_k_cu_de4783ee_27074cuda3std3__45__cpo5beginE - _ZN39_INTERNAL_40aede4c_4_k_cu_de4783ee_27074cuda3std6ranges3__45__cpo9iter_moveE)
_ZN39_INTERNAL_40aede4c_4_k_cu_de4783ee_27074cuda3std6ranges3__45__cpo9iter_moveE:
	.zero		1
	.type		_ZN39_INTERNAL_40aede4c_4_k_cu_de4783ee_27074cuda3std3__45__cpo5beginE,@object
	.size		_ZN39_INTERNAL_40aede4c_4_k_cu_de4783ee_27074cuda3std3__45__cpo5beginE,(_ZN39_INTERNAL_40aede4c_4_k_cu_de4783ee_27074cuda3std3__441_GLOBAL__N__40aede4c_4_k_cu_de4783ee_27076ignoreE - _ZN39_INTERNAL_40aede4c_4_k_cu_de4783ee_27074cuda3std3__45__cpo5beginE)
_ZN39_INTERNAL_40aede4c_4_k_cu_de4783ee_27074cuda3std3__45__cpo5beginE:
	.zero		1
	.type		_ZN39_INTERNAL_40aede4c_4_k_cu_de4783ee_27074cuda3std3__441_GLOBAL__N__40aede4c_4_k_cu_de4783ee_27076ignoreE,@object
	.size		_ZN39_INTERNAL_40aede4c_4_k_cu_de4783ee_27074cuda3std3__441_GLOBAL__N__40aede4c_4_k_cu_de4783ee_27076ignoreE,(_ZN39_INTERNAL_40aede4c_4_k_cu_de4783ee_27074cute7productE - _ZN39_INTERNAL_40aede4c_4_k_cu_de4783ee_27074cuda3std3__441_GLOBAL__N__40aede4c_4_k_cu_de4783ee_27076ignoreE)
_ZN39_INTERNAL_40aede4c_4_k_cu_de4783ee_27074cuda3std3__441_GLOBAL__N__40aede4c_4_k_cu_de4783ee_27076ignoreE:
	.zero		1
	.type		_ZN39_INTERNAL_40aede4c_4_k_cu_de4783ee_27074cute7productE,@object
	.size		_ZN39_INTERNAL_40aede4c_4_k_cu_de4783ee_27074cute7productE,(_ZN39_INTERNAL_40aede4c_4_k_cu_de4783ee_27074cuda3std3__45__cpo3endE - _ZN39_INTERNAL_40aede4c_4_k_cu_de4783ee_27074cute7productE)
_ZN39_INTERNAL_40aede4c_4_k_cu_de4783ee_27074cute7productE:
	.zero		1
	.type		_ZN39_INTERNAL_40aede4c_4_k_cu_de4783ee_27074cuda3std3__45__cpo3endE,@object
	.size		_ZN39_INTERNAL_40aede4c_4_k_cu_de4783ee_27074cuda3std3__45__cpo3endE,(_ZN39_INTERNAL_40aede4c_4_k_cu_de4783ee_27074cuda3std3__419piecewise_constructE - _ZN39_INTERNAL_40aede4c_4_k_cu_de4783ee_27074cuda3std3__45__cpo3endE)
_ZN39_INTERNAL_40aede4c_4_k_cu_de4783ee_27074cuda3std3__45__cpo3endE:
	.zero		1
	.type		_ZN39_INTERNAL_40aede4c_4_k_cu_de4783ee_27074cuda3std3__419piecewise_constructE,@object
	.size		_ZN39_INTERNAL_40aede4c_4_k_cu_de4783ee_27074cuda3std3__419piecewise_constructE,(_ZN39_INTERNAL_40aede4c_4_k_cu_de4783ee_27074cuda3std3__45__cpo4cendE - _ZN39_INTERNAL_40aede4c_4_k_cu_de4783ee_27074cuda3std3__419piecewise_constructE)
_ZN39_INTERNAL_40aede4c_4_k_cu_de4783ee_27074cuda3std3__419piecewise_constructE:
	.zero		1
	.type		_ZN39_INTERNAL_40aede4c_4_k_cu_de4783ee_27074cuda3std3__45__cpo4cendE,@object
	.size		_ZN39_INTERNAL_40aede4c_4_k_cu_de4783ee_27074cuda3std3__45__cpo4cendE,(_ZN39_INTERNAL_40aede4c_4_k_cu_de4783ee_27074cuda3std6ranges3__45__cpo4swapE - _ZN39_INTERNAL_40aede4c_4_k_cu_de4783ee_27074cuda3std3__45__cpo4cendE)
_ZN39_INTERNAL_40aede4c_4_k_cu_de4783ee_27074cuda3std3__45__cpo4cendE:
	.zero		1
	.type		_ZN39_INTERNAL_40aede4c_4_k_cu_de4783ee_27074cuda3std6ranges3__45__cpo4swapE,@object
	.size		_ZN39_INTERNAL_40aede4c_4_k_cu_de4783ee_27074cuda3std6ranges3__45__cpo4swapE,(.L_9 - _ZN39_INTERNAL_40aede4c_4_k_cu_de4783ee_27074cuda3std6ranges3__45__cpo4swapE)
_ZN39_INTERNAL_40aede4c_4_k_cu_de4783ee_27074cuda3std6ranges3__45__cpo4swapE:
	.zero		1
.L_9:


//--------------------- .nv.constant0._ZN7cutlass13device_kernelINS_4fmha6kernel28FmhaKernelTmaWarpSpecializedINS1_10collective30FmhaMainloopTmaWarpSpecializedINS_10bfloat16_tEffN4cute5tupleIJNS7_1CILi128EEENS9_ILi64EEENS9_ILi224EEEEEENS8_IJiNS9_ILi1EEENS8_IJiiEEEEEESG_SG_NS4_13DefaultFusionEJEEENS4_15FmhaFwdEpilogueIS6_fNS8_IJSB_SC_SB_EEEEENS2_23IndividualTileSchedulerEJEEEEEvNT_6ParamsE --------------------------
	.section	.nv.constant0._ZN7cutlass13device_kernelINS_4fmha6kernel28FmhaKernelTmaWarpSpecializedINS1_10collective30FmhaMainloopTmaWarpSpecializedINS_10bfloat16_tEffN4cute5tupleIJNS7_1CILi128EEENS9_ILi64EEENS9_ILi224EEEEEENS8_IJiNS9_ILi1EEENS8_IJiiEEEEEESG_SG_NS4_13DefaultFusionEJEEENS4_15FmhaFwdEpilogueIS6_fNS8_IJSB_SC_SB_EEEEENS2_23IndividualTileSchedulerEJEEEEEvNT_6ParamsE,"a",@progbits
	.sectionflags	@""
	.align	4
.nv.constant0._ZN7cutlass13device_kernelINS_4fmha6kernel28FmhaKernelTmaWarpSpecializedINS1_10collective30FmhaMainloopTmaWarpSpecializedINS_10bfloat16_tEffN4cute5tupleIJNS7_1CILi128EEENS9_ILi64EEENS9_ILi224EEEEEENS8_IJiNS9_ILi1EEENS8_IJiiEEEEEESG_SG_NS4_13DefaultFusionEJEEENS4_15FmhaFwdEpilogueIS6_fNS8_IJSB_SC_SB_EEEEENS2_23IndividualTileSchedulerEJEEEEEvNT_6ParamsE:
	.zero		2688


//--------------------- SYMBOLS --------------------------

	.type		.nv.reservedSmem.offset0,@object
	.size		.nv.reservedSmem.offset0,0x4
	.type		__assertfail,@function
